	.target	sm_100a

	.elftype	@"ET_EXEC"


//--------------------- .note.nv.tkinfo           --------------------------
	.section	.note.nv.tkinfo,"",@"SHT_NOTE"
	.sectionflags	@"SHF_NOTE_NV_TKINFO"
	.tkinfo
        /*0018*/ 	.word	0x00000002
        /*0030*/ 	.string	""
        /*0030*/ 	.string	"ptxas"
        /*0030*/ 	.string	"Cuda compilation tools, release 13.0, V13.0.88"
        /*0030*/ 	.string	"Build cuda_13.0.r13.0/compiler.36424714_0"
        /*0030*/ 	.string	"-arch sm_100a -m 64 "



//--------------------- .note.nv.cuinfo           --------------------------
	.section	.note.nv.cuinfo,"",@"SHT_NOTE"
	.sectionflags	@"SHF_NOTE_NV_CUINFO"
        /*0018*/ 	.short	0x0002
        /*001a*/ 	.short	0x0064
        /*001c*/ 	.short	0x0082
	.zero		2


//--------------------- .nv.info                  --------------------------
	.section	.nv.info,"",@"SHT_CUDA_INFO"
	.align	4


	//----- nvinfo : EIATTR_REGCOUNT
	.align		4
        /*0000*/ 	.byte	0x04, 0x2f
        /*0002*/ 	.short	(.L_19 - .L_18)
	.align		4
.L_18:
        /*0004*/ 	.word	index@(_ZN7cutlass13device_kernelINS_4gemm6kernel13GemmUniversalIN4cute5tupleIJiiiiEEENS1_10collective13CollectiveMmaINS1_46MainloopSm100TmaUmmaWarpSpecializedBlockScaledILi5ELi2ELi2ENS5_IJNS4_1CILi1EEENSA_ILi4EEESB_EEEEENS5_IJNSA_ILi128EEESF_NSA_ILi256EEEEEENS5_IJNS_12float_e2m1_tENS_13float_ue8m0_tEEEENS5_IJNS5_IJlSB_lEEENS4_6LayoutINS5_IJNS5_IJNS5_IJNSA_ILi32EEESC_EEEiEEESP_NS5_IJSB_iEEEEEENS5_IJNS5_IJNS5_IJNSA_ILi16EEESC_EEEiEEENS5_IJNS5_IJNSA_ILi0EEESB_EEENSA_ILi512EEEEEENS5_IJSV_iEEEEEEEEEEESK_S12_NS4_8TiledMMAINS4_8MMA_AtomIJNS4_17SM100_MMA_MXF4_SSISI_SI_fSJ_Li128ELi128ELi32ELNS4_4UMMA5MajorE0ELS17_0ELNS16_7ScaleInE0ELS18_0EEEEEENSM_INS5_IJSB_SB_SB_EEENS5_IJSV_SV_SV_EEEEENS5_IJNS4_10UnderscoreES1E_S1E_EEEEENS5_IJNS4_23SM90_TMA_LOAD_MULTICASTES1H_EEENS5_IJNS4_14ComposedLayoutINS4_7SwizzleILi3ELi4ELi3EEENS4_18smem_ptr_flag_bitsILi4EEENSM_INS5_IJNSA_ILi8EEESG_EEENS5_IJSG_SB_EEEEEEENSM_INS5_IJNS5_IJNS5_IJSO_SB_EEENS5_IJSN_NSA_ILi2EEEEEEEEESB_NS5_IJS1U_S1U_EEEEEENS5_IJNS5_IJNS5_IJST_SX_EEESW_EEESV_NS5_IJS1U_SX_EEEEEEEEEEEvNS4_8identityENS5_IJNS4_13SM90_TMA_LOADES26_EEES24_vS25_EENS_8epilogue10collective18CollectiveEpilogueINS29_23Sm100TmaWarpSpecializedILi4ELi2ELi32ELb1ELb0EEEJSH_NS5_IJNSM_ISF_SB_EENSM_ISN_SB_EEEEENS_10bfloat16_tESL_S2H_SL_NS29_6fusion15FusionCallbacksIS2D_NS2I_17LinearCombinationIS2H_fS2H_fLNS_15FloatRoundStyleE2EEESH_S2G_JEEENS4_5SM1004TMEM4LOAD26SM100_TMEM_LOAD_32dp32b32xES26_NS1J_INS1K_ILi2ELi4ELi3EEENS1M_ILi16EEENSM_INS5_IJS1O_SN_EEENS5_IJSN_SB_EEEEEEENS4_39AutoVectorizingCopyWithAssumedAlignmentILi128EEENS4_14SM90_TMA_STOREES2X_S2Z_S2Z_EEEvvEEEEvNT_6ParamsE)
        /*0008*/ 	.word	0x0000006e


	//----- nvinfo : EIATTR_FRAME_SIZE
	.align		4
.L_19:
        /*000c*/ 	.byte	0x04, 0x11
        /*000e*/ 	.short	(.L_21 - .L_20)
	.align		4
.L_20:
        /*0010*/ 	.word	index@($__internal_2_$__cuda_sm10x_tcgen05_guardrail_trap_unallocated_columns_being_dealloced)
        /*0014*/ 	.word	0x00000000


	//----- nvinfo : EIATTR_FRAME_SIZE
	.align		4
.L_21:
        /*0018*/ 	.byte	0x04, 0x11
        /*001a*/ 	.short	(.L_23 - .L_22)
	.align		4
.L_22:
        /*001c*/ 	.word	index@($__internal_1_$__cuda_sm10x_tcgen05_guardrail_trap_phase_invalid_during_alloc)
        /*0020*/ 	.word	0x00000000


	//----- nvinfo : EIATTR_FRAME_SIZE
	.align		4
.L_23:
        /*0024*/ 	.byte	0x04, 0x11
        /*0026*/ 	.short	(.L_25 - .L_24)
	.align		4
.L_24:
        /*0028*/ 	.word	index@($__internal_0_$__cuda_sm10x_tcgen05_guardrail_trap_col_being_dealloced_not_returned_by_alloc)
        /*002c*/ 	.word	0x00000000


	//----- nvinfo : EIATTR_FRAME_SIZE
	.align		4
.L_25:
        /*0030*/ 	.byte	0x04, 0x11
        /*0032*/ 	.short	(.L_27 - .L_26)
	.align		4
.L_26:
        /*0034*/ 	.word	index@(_ZN7cutlass13device_kernelINS_4gemm6kernel13GemmUniversalIN4cute5tupleIJiiiiEEENS1_10collective13CollectiveMmaINS1_46MainloopSm100TmaUmmaWarpSpecializedBlockScaledILi5ELi2ELi2ENS5_IJNS4_1CILi1EEENSA_ILi4EEESB_EEEEENS5_IJNSA_ILi128EEESF_NSA_ILi256EEEEEENS5_IJNS_12float_e2m1_tENS_13float_ue8m0_tEEEENS5_IJNS5_IJlSB_lEEENS4_6LayoutINS5_IJNS5_IJNS5_IJNSA_ILi32EEESC_EEEiEEESP_NS5_IJSB_iEEEEEENS5_IJNS5_IJNS5_IJNSA_ILi16EEESC_EEEiEEENS5_IJNS5_IJNSA_ILi0EEESB_EEENSA_ILi512EEEEEENS5_IJSV_iEEEEEEEEEEESK_S12_NS4_8TiledMMAINS4_8MMA_AtomIJNS4_17SM100_MMA_MXF4_SSISI_SI_fSJ_Li128ELi128ELi32ELNS4_4UMMA5MajorE0ELS17_0ELNS16_7ScaleInE0ELS18_0EEEEEENSM_INS5_IJSB_SB_SB_EEENS5_IJSV_SV_SV_EEEEENS5_IJNS4_10UnderscoreES1E_S1E_EEEEENS5_IJNS4_23SM90_TMA_LOAD_MULTICASTES1H_EEENS5_IJNS4_14ComposedLayoutINS4_7SwizzleILi3ELi4ELi3EEENS4_18smem_ptr_flag_bitsILi4EEENSM_INS5_IJNSA_ILi8EEESG_EEENS5_IJSG_SB_EEEEEEENSM_INS5_IJNS5_IJNS5_IJSO_SB_EEENS5_IJSN_NSA_ILi2EEEEEEEEESB_NS5_IJS1U_S1U_EEEEEENS5_IJNS5_IJNS5_IJST_SX_EEESW_EEESV_NS5_IJS1U_SX_EEEEEEEEEEEvNS4_8identityENS5_IJNS4_13SM90_TMA_LOADES26_EEES24_vS25_EENS_8epilogue10collective18CollectiveEpilogueINS29_23Sm100TmaWarpSpecializedILi4ELi2ELi32ELb1ELb0EEEJSH_NS5_IJNSM_ISF_SB_EENSM_ISN_SB_EEEEENS_10bfloat16_tESL_S2H_SL_NS29_6fusion15FusionCallbacksIS2D_NS2I_17LinearCombinationIS2H_fS2H_fLNS_15FloatRoundStyleE2EEESH_S2G_JEEENS4_5SM1004TMEM4LOAD26SM100_TMEM_LOAD_32dp32b32xES26_NS1J_INS1K_ILi2ELi4ELi3EEENS1M_ILi16EEENSM_INS5_IJS1O_SN_EEENS5_IJSN_SB_EEEEEEENS4_39AutoVectorizingCopyWithAssumedAlignmentILi128EEENS4_14SM90_TMA_STOREES2X_S2Z_S2Z_EEEvvEEEEvNT_6ParamsE)
        /*0038*/ 	.word	0x00000000


	//----- nvinfo : EIATTR_MIN_STACK_SIZE
	.align		4
.L_27:
        /*003c*/ 	.byte	0x04, 0x12
        /*003e*/ 	.short	(.L_29 - .L_28)
	.align		4
.L_28:
        /*0040*/ 	.word	index@(_ZN7cutlass13device_kernelINS_4gemm6kernel13GemmUniversalIN4cute5tupleIJiiiiEEENS1_10collective13CollectiveMmaINS1_46MainloopSm100TmaUmmaWarpSpecializedBlockScaledILi5ELi2ELi2ENS5_IJNS4_1CILi1EEENSA_ILi4EEESB_EEEEENS5_IJNSA_ILi128EEESF_NSA_ILi256EEEEEENS5_IJNS_12float_e2m1_tENS_13float_ue8m0_tEEEENS5_IJNS5_IJlSB_lEEENS4_6LayoutINS5_IJNS5_IJNS5_IJNSA_ILi32EEESC_EEEiEEESP_NS5_IJSB_iEEEEEENS5_IJNS5_IJNS5_IJNSA_ILi16EEESC_EEEiEEENS5_IJNS5_IJNSA_ILi0EEESB_EEENSA_ILi512EEEEEENS5_IJSV_iEEEEEEEEEEESK_S12_NS4_8TiledMMAINS4_8MMA_AtomIJNS4_17SM100_MMA_MXF4_SSISI_SI_fSJ_Li128ELi128ELi32ELNS4_4UMMA5MajorE0ELS17_0ELNS16_7ScaleInE0ELS18_0EEEEEENSM_INS5_IJSB_SB_SB_EEENS5_IJSV_SV_SV_EEEEENS5_IJNS4_10UnderscoreES1E_S1E_EEEEENS5_IJNS4_23SM90_TMA_LOAD_MULTICASTES1H_EEENS5_IJNS4_14ComposedLayoutINS4_7SwizzleILi3ELi4ELi3EEENS4_18smem_ptr_flag_bitsILi4EEENSM_INS5_IJNSA_ILi8EEESG_EEENS5_IJSG_SB_EEEEEEENSM_INS5_IJNS5_IJNS5_IJSO_SB_EEENS5_IJSN_NSA_ILi2EEEEEEEEESB_NS5_IJS1U_S1U_EEEEEENS5_IJNS5_IJNS5_IJST_SX_EEESW_EEESV_NS5_IJS1U_SX_EEEEEEEEEEEvNS4_8identityENS5_IJNS4_13SM90_TMA_LOADES26_EEES24_vS25_EENS_8epilogue10collective18CollectiveEpilogueINS29_23Sm100TmaWarpSpecializedILi4ELi2ELi32ELb1ELb0EEEJSH_NS5_IJNSM_ISF_SB_EENSM_ISN_SB_EEEEENS_10bfloat16_tESL_S2H_SL_NS29_6fusion15FusionCallbacksIS2D_NS2I_17LinearCombinationIS2H_fS2H_fLNS_15FloatRoundStyleE2EEESH_S2G_JEEENS4_5SM1004TMEM4LOAD26SM100_TMEM_LOAD_32dp32b32xES26_NS1J_INS1K_ILi2ELi4ELi3EEENS1M_ILi16EEENSM_INS5_IJS1O_SN_EEENS5_IJSN_SB_EEEEEEENS4_39AutoVectorizingCopyWithAssumedAlignmentILi128EEENS4_14SM90_TMA_STOREES2X_S2Z_S2Z_EEEvvEEEEvNT_6ParamsE)
        /*0044*/ 	.word	0x00000000
.L_29:


//--------------------- .nv.compat                --------------------------
	.section	.nv.compat,"",@"SHT_CUDA_COMPAT_INFO"
	.align	4
        /*0000*/ 	.byte	0x02, 0x09, 0x01, 0x00, 0x02, 0x02, 0x02, 0x00, 0x02, 0x05, 0x05, 0x00, 0x03, 0x07, 0x01, 0x01
        /*0010*/ 	.byte	0x02, 0x03, 0x01, 0x00, 0x02, 0x06, 0x01, 0x00, 0x04, 0x0b, 0x08, 0x00, 0x09, 0x00, 0x00, 0x00
        /*0020*/ 	.byte	0x00, 0x00, 0x00, 0x00


//--------------------- .nv.info._ZN7cutlass13device_kernelINS_4gemm6kernel13GemmUniversalIN4cute5tupleIJiiiiEEENS1_10collective13CollectiveMmaINS1_46MainloopSm100TmaUmmaWarpSpecializedBlockScaledILi5ELi2ELi2ENS5_IJNS4_1CILi1EEENSA_ILi4EEESB_EEEEENS5_IJNSA_ILi128EEESF_NSA_ILi256EEEEEENS5_IJNS_12float_e2m1_tENS_13float_ue8m0_tEEEENS5_IJNS5_IJlSB_lEEENS4_6LayoutINS5_IJNS5_IJNS5_IJNSA_ILi32EEESC_EEEiEEESP_NS5_IJSB_iEEEEEENS5_IJNS5_IJNS5_IJNSA_ILi16EEESC_EEEiEEENS5_IJNS5_IJNSA_ILi0EEESB_EEENSA_ILi512EEEEEENS5_IJSV_iEEEEEEEEEEESK_S12_NS4_8TiledMMAINS4_8MMA_AtomIJNS4_17SM100_MMA_MXF4_SSISI_SI_fSJ_Li128ELi128ELi32ELNS4_4UMMA5MajorE0ELS17_0ELNS16_7ScaleInE0ELS18_0EEEEEENSM_INS5_IJSB_SB_SB_EEENS5_IJSV_SV_SV_EEEEENS5_IJNS4_10UnderscoreES1E_S1E_EEEEENS5_IJNS4_23SM90_TMA_LOAD_MULTICASTES1H_EEENS5_IJNS4_14ComposedLayoutINS4_7SwizzleILi3ELi4ELi3EEENS4_18smem_ptr_flag_bitsILi4EEENSM_INS5_IJNSA_ILi8EEESG_EEENS5_IJSG_SB_EEEEEEENSM_INS5_IJNS5_IJNS5_IJSO_SB_EEENS5_IJSN_NSA_ILi2EEEEEEEEESB_NS5_IJS1U_S1U_EEEEEENS5_IJNS5_IJNS5_IJST_SX_EEESW_EEESV_NS5_IJS1U_SX_EEEEEEEEEEEvNS4_8identityENS5_IJNS4_13SM90_TMA_LOADES26_EEES24_vS25_EENS_8epilogue10collective18CollectiveEpilogueINS29_23Sm100TmaWarpSpecializedILi4ELi2ELi32ELb1ELb0EEEJSH_NS5_IJNSM_ISF_SB_EENSM_ISN_SB_EEEEENS_10bfloat16_tESL_S2H_SL_NS29_6fusion15FusionCallbacksIS2D_NS2I_17LinearCombinationIS2H_fS2H_fLNS_15FloatRoundStyleE2EEESH_S2G_JEEENS4_5SM1004TMEM4LOAD26SM100_TMEM_LOAD_32dp32b32xES26_NS1J_INS1K_ILi2ELi4ELi3EEENS1M_ILi16EEENSM_INS5_IJS1O_SN_EEENS5_IJSN_SB_EEEEEEENS4_39AutoVectorizingCopyWithAssumedAlignmentILi128EEENS4_14SM90_TMA_STOREES2X_S2Z_S2Z_EEEvvEEEEvNT_6ParamsE --------------------------
	.section	.nv.info._ZN7cutlass13device_kernelINS_4gemm6kernel13GemmUniversalIN4cute5tupleIJiiiiEEENS1_10collective13CollectiveMmaINS1_46MainloopSm100TmaUmmaWarpSpecializedBlockScaledILi5ELi2ELi2ENS5_IJNS4_1CILi1EEENSA_ILi4EEESB_EEEEENS5_IJNSA_ILi128EEESF_NSA_ILi256EEEEEENS5_IJNS_12float_e2m1_tENS_13float_ue8m0_tEEEENS5_IJNS5_IJlSB_lEEENS4_6LayoutINS5_IJNS5_IJNS5_IJNSA_ILi32EEESC_EEEiEEESP_NS5_IJSB_iEEEEEENS5_IJNS5_IJNS5_IJNSA_ILi16EEESC_EEEiEEENS5_IJNS5_IJNSA_ILi0EEESB_EEENSA_ILi512EEEEEENS5_IJSV_iEEEEEEEEEEESK_S12_NS4_8TiledMMAINS4_8MMA_AtomIJNS4_17SM100_MMA_MXF4_SSISI_SI_fSJ_Li128ELi128ELi32ELNS4_4UMMA5MajorE0ELS17_0ELNS16_7ScaleInE0ELS18_0EEEEEENSM_INS5_IJSB_SB_SB_EEENS5_IJSV_SV_SV_EEEEENS5_IJNS4_10UnderscoreES1E_S1E_EEEEENS5_IJNS4_23SM90_TMA_LOAD_MULTICASTES1H_EEENS5_IJNS4_14ComposedLayoutINS4_7SwizzleILi3ELi4ELi3EEENS4_18smem_ptr_flag_bitsILi4EEENSM_INS5_IJNSA_ILi8EEESG_EEENS5_IJSG_SB_EEEEEEENSM_INS5_IJNS5_IJNS5_IJSO_SB_EEENS5_IJSN_NSA_ILi2EEEEEEEEESB_NS5_IJS1U_S1U_EEEEEENS5_IJNS5_IJNS5_IJST_SX_EEESW_EEESV_NS5_IJS1U_SX_EEEEEEEEEEEvNS4_8identityENS5_IJNS4_13SM90_TMA_LOADES26_EEES24_vS25_EENS_8epilogue10collective18CollectiveEpilogueINS29_23Sm100TmaWarpSpecializedILi4ELi2ELi32ELb1ELb0EEEJSH_NS5_IJNSM_ISF_SB_EENSM_ISN_SB_EEEEENS_10bfloat16_tESL_S2H_SL_NS29_6fusion15FusionCallbacksIS2D_NS2I_17LinearCombinationIS2H_fS2H_fLNS_15FloatRoundStyleE2EEESH_S2G_JEEENS4_5SM1004TMEM4LOAD26SM100_TMEM_LOAD_32dp32b32xES26_NS1J_INS1K_ILi2ELi4ELi3EEENS1M_ILi16EEENSM_INS5_IJS1O_SN_EEENS5_IJSN_SB_EEEEEEENS4_39AutoVectorizingCopyWithAssumedAlignmentILi128EEENS4_14SM90_TMA_STOREES2X_S2Z_S2Z_EEEvvEEEEvNT_6ParamsE,"",@"SHT_CUDA_INFO"
	.sectionflags	@""
	.align	4


	//----- nvinfo : EIATTR_CUDA_API_VERSION
	.align		4
        /*0000*/ 	.byte	0x04, 0x37
        /*0002*/ 	.short	(.L_31 - .L_30)
.L_30:
        /*0004*/ 	.word	0x00000082


	//----- nvinfo : EIATTR_KPARAM_INFO
	.align		4
.L_31:
        /*0008*/ 	.byte	0x04, 0x17
        /*000a*/ 	.short	(.L_33 - .L_32)
.L_32:
        /*000c*/ 	.word	0x00000000
        /*0010*/ 	.short	0x0000
        /*0012*/ 	.short	0x0000
        /*0014*/ 	.byte	0x00, 0xf0, 0x01, 0x30


	//----- nvinfo : EIATTR_AT_ENTRY_FRAGMENTS
	.align		4
.L_33:
        /*0018*/ 	.byte	0x04, 0x4f
        /*001a*/ 	.short	(.L_35 - .L_34)


	//   ....[0]....
.L_34:
        /*001c*/ 	.word	0x00000006


	//----- nvinfo : EIATTR_RESERVED_SMEM_USED
	.align		4
.L_35:
        /*0020*/ 	.byte	0x01, 0x41
	.zero		2


	//----- nvinfo : EIATTR_SPARSE_MMA_MASK
	.align		4
        /*0024*/ 	.byte	0x03, 0x50
        /*0026*/ 	.short	0x0000


	//----- nvinfo : EIATTR_TCGEN05_1CTA_USED
	.align		4
        /*0028*/ 	.byte	0x01, 0x51
	.zero		2


	//----- nvinfo : EIATTR_MAXREG_COUNT
	.align		4
        /*002c*/ 	.byte	0x03, 0x1b
        /*002e*/ 	.short	0x00ff


	//----- nvinfo : EIATTR_NUM_BARRIERS
	.align		4
        /*0030*/ 	.byte	0x02, 0x4c
        /*0032*/ 	.byte	0x07
	.zero		1


	//----- nvinfo : EIATTR_EXTERNS
	.align		4
        /*0034*/ 	.byte	0x04, 0x0f
        /*0036*/ 	.short	(.L_37 - .L_36)


	//   ....[0]....
	.align		4
.L_36:
        /*0038*/ 	.word	index@(__assertfail)


	//----- nvinfo : EIATTR_MERCURY_ISA_VERSION
	.align		4
.L_37:
        /*003c*/ 	.byte	0x03, 0x5f
        /*003e*/ 	.short	0x0101


	//----- nvinfo : EIATTR_INT_WARP_WIDE_INSTR_OFFSETS
	.align		4
        /*0040*/ 	.byte	0x04, 0x31
        /*0042*/ 	.short	(.L_39 - .L_38)


	//   ....[0]....
.L_38:
        /*0044*/ 	.word	0x000023b0


	//   ....[1]....
        /*0048*/ 	.word	0x000040e0


	//   ....[2]....
        /*004c*/ 	.word	0x00004110


	//   ....[3]....
        /*0050*/ 	.word	0x00004160


	//   ....[4]....
        /*0054*/ 	.word	0x00004a20


	//   ....[5]....
        /*0058*/ 	.word	0x00004a80


	//   ....[6]....
        /*005c*/ 	.word	0x00004b60


	//   ....[7]....
        /*0060*/ 	.word	0x00004bd0


	//   ....[8]....
        /*0064*/ 	.word	0x00004ce0


	//   ....[9]....
        /*0068*/ 	.word	0x00004d70


	//   ....[10]....
        /*006c*/ 	.word	0x00004f40


	//   ....[11]....
        /*0070*/ 	.word	0x00004ff0


	//----- nvinfo : EIATTR_COOP_GROUP_MASK_REGIDS
	.align		4
.L_39:
        /*0074*/ 	.byte	0x04, 0x29
        /*0076*/ 	.short	(.L_41 - .L_40)


	//   ....[0]....
.L_40:
        /*0078*/ 	.word	0xffffffff


	//   ....[1]....
        /*007c*/ 	.word	0xffffffff


	//   ....[2]....
        /*0080*/ 	.word	0xffffffff


	//   ....[3]....
        /*0084*/ 	.word	0xffffffff


	//   ....[4]....
        /*0088*/ 	.word	0xffffffff


	//   ....[5]....
        /*008c*/ 	.word	0xffffffff


	//   ....[6]....
        /*0090*/ 	.word	0xffffffff


	//   ....[7]....
        /*0094*/ 	.word	0xffffffff


	//   ....[8]....
        /*0098*/ 	.word	0xffffffff


	//   ....[9]....
        /*009c*/ 	.word	0xffffffff


	//   ....[10]....
        /*00a0*/ 	.word	0xffffffff


	//   ....[11]....
        /*00a4*/ 	.word	0xffffffff


	//   ....[12]....
        /*00a8*/ 	.word	0xffffffff


	//   ....[13]....
        /*00ac*/ 	.word	0xffffffff


	//----- nvinfo : EIATTR_COOP_GROUP_INSTR_OFFSETS
	.align		4
.L_41:
        /*00b0*/ 	.byte	0x04, 0x28
        /*00b2*/ 	.short	(.L_43 - .L_42)


	//   ....[0]....
.L_42:
        /*00b4*/ 	.word	0x00000090


	//   ....[1]....
        /*00b8*/ 	.word	0x00000530


	//   ....[2]....
        /*00bc*/ 	.word	0x00000700


	//   ....[3]....
        /*00c0*/ 	.word	0x000008a0


	//   ....[4]....
        /*00c4*/ 	.word	0x000009a0


	//   ....[5]....
        /*00c8*/ 	.word	0x00000b10


	//   ....[6]....
        /*00cc*/ 	.word	0x00000c70


	//   ....[7]....
        /*00d0*/ 	.word	0x00000e20


	//   ....[8]....
        /*00d4*/ 	.word	0x00002290


	//   ....[9]....
        /*00d8*/ 	.word	0x00003110


	//   ....[10]....
        /*00dc*/ 	.word	0x00003320


	//   ....[11]....
        /*00e0*/ 	.word	0x00003350


	//   ....[12]....
        /*00e4*/ 	.word	0x00003fd0


	//   ....[13]....
        /*00e8*/ 	.word	0x00004200


	//----- nvinfo : EIATTR_VRC_CTA_INIT_COUNT
	.align		4
.L_43:
        /*00ec*/ 	.byte	0x02, 0x4a
        /*00ee*/ 	.byte	0x80
	.zero		1


	//----- nvinfo : EIATTR_SYSCALL_OFFSETS
	.align		4
        /*00f0*/ 	.byte	0x04, 0x46
        /*00f2*/ 	.short	(.L_45 - .L_44)


	//   ....[0]....
.L_44:
        /*00f4*/ 	.word	0x00005b10


	//   ....[1]....
        /*00f8*/ 	.word	0x00005c00


	//   ....[2]....
        /*00fc*/ 	.word	0x00006370


	//   ....[3]....
        /*0100*/ 	.word	0x00006ff0


	//   ....[4]....
        /*0104*/ 	.word	0x00007c40


	//   ....[5]....
        /*0108*/ 	.word	0x00008890


	//----- nvinfo : EIATTR_MBARRIER_INSTR_OFFSETS
	.align		4
.L_45:
        /*010c*/ 	.byte	0x04, 0x39
        /*010e*/ 	.short	(.L_47 - .L_46)


	//   ....[0]....
.L_46:
        /*0110*/ 	.word	0x00000650
        /*0114*/ 	.word	0x000000ff
        /*0118*/ 	.word	0x00000000
        /*011c*/ 	.short	0x0100
        /*011e*/ 	.byte	0x06
	.zero		1


	//   ....[1]....
        /*0120*/ 	.word	0x00000660
        /*0124*/ 	.word	0x000000ff
        /*0128*/ 	.word	0x00000028
        /*012c*/ 	.short	0x0100
        /*012e*/ 	.byte	0x06
	.zero		1


	//   ....[2]....
        /*0130*/ 	.word	0x00000670
        /*0134*/ 	.word	0x000000ff
        /*0138*/ 	.word	0x00000008
        /*013c*/ 	.short	0x0100
        /*013e*/ 	.byte	0x06
	.zero		1


	//   ....[3]....
        /*0140*/ 	.word	0x00000680
        /*0144*/ 	.word	0x000000ff
        /*0148*/ 	.word	0x00000030
        /*014c*/ 	.short	0x0100
        /*014e*/ 	.byte	0x06
	.zero		1


	//   ....[4]....
        /*0150*/ 	.word	0x00000690
        /*0154*/ 	.word	0x000000ff
        /*0158*/ 	.word	0x00000010
        /*015c*/ 	.short	0x0100
        /*015e*/ 	.byte	0x06
	.zero		1


	//   ....[5]....
        /*0160*/ 	.word	0x000006a0
        /*0164*/ 	.word	0x000000ff
        /*0168*/ 	.word	0x00000038
        /*016c*/ 	.short	0x0100
        /*016e*/ 	.byte	0x06
	.zero		1


	//   ....[6]....
        /*0170*/ 	.word	0x000006b0
        /*0174*/ 	.word	0x000000ff
        /*0178*/ 	.word	0x00000018
        /*017c*/ 	.short	0x0100
        /*017e*/ 	.byte	0x06
	.zero		1


	//   ....[7]....
        /*0180*/ 	.word	0x000006c0
        /*0184*/ 	.word	0x000000ff
        /*0188*/ 	.word	0x00000040
        /*018c*/ 	.short	0x0100
        /*018e*/ 	.byte	0x06
	.zero		1


	//   ....[8]....
        /*0190*/ 	.word	0x000006d0
        /*0194*/ 	.word	0x000000ff
        /*0198*/ 	.word	0x00000020
        /*019c*/ 	.short	0x0100
        /*019e*/ 	.byte	0x06
	.zero		1


	//   ....[9]....
        /*01a0*/ 	.word	0x000006e0
        /*01a4*/ 	.word	0x000000ff
        /*01a8*/ 	.word	0x00000048
        /*01ac*/ 	.short	0x0100
        /*01ae*/ 	.byte	0x06
	.zero		1


	//   ....[10]....
        /*01b0*/ 	.word	0x00000810
        /*01b4*/ 	.word	0x000000ff
        /*01b8*/ 	.word	0x00000050
        /*01bc*/ 	.short	0x0100
        /*01be*/ 	.byte	0x06
	.zero		1


	//   ....[11]....
        /*01c0*/ 	.word	0x00000820
        /*01c4*/ 	.word	0x000000ff
        /*01c8*/ 	.word	0x00000070
        /*01cc*/ 	.short	0x0100
        /*01ce*/ 	.byte	0x06
	.zero		1


	//   ....[12]....
        /*01d0*/ 	.word	0x00000830
        /*01d4*/ 	.word	0x000000ff
        /*01d8*/ 	.word	0x00000058
        /*01dc*/ 	.short	0x0100
        /*01de*/ 	.byte	0x06
	.zero		1


	//   ....[13]....
        /*01e0*/ 	.word	0x00000840
        /*01e4*/ 	.word	0x000000ff
        /*01e8*/ 	.word	0x00000078
        /*01ec*/ 	.short	0x0100
        /*01ee*/ 	.byte	0x06
	.zero		1


	//   ....[14]....
        /*01f0*/ 	.word	0x00000850
        /*01f4*/ 	.word	0x000000ff
        /*01f8*/ 	.word	0x00000060
        /*01fc*/ 	.short	0x0100
        /*01fe*/ 	.byte	0x06
	.zero		1


	//   ....[15]....
        /*0200*/ 	.word	0x00000860
        /*0204*/ 	.word	0x000000ff
        /*0208*/ 	.word	0x00000080
        /*020c*/ 	.short	0x0100
        /*020e*/ 	.byte	0x06
	.zero		1


	//   ....[16]....
        /*0210*/ 	.word	0x00000870
        /*0214*/ 	.word	0x000000ff
        /*0218*/ 	.word	0x00000068
        /*021c*/ 	.short	0x0100
        /*021e*/ 	.byte	0x06
	.zero		1


	//   ....[17]....
        /*0220*/ 	.word	0x00000880
        /*0224*/ 	.word	0x000000ff
        /*0228*/ 	.word	0x00000088
        /*022c*/ 	.short	0x0100
        /*022e*/ 	.byte	0x06
	.zero		1


	//   ....[18]....
        /*0230*/ 	.word	0x00000970
        /*0234*/ 	.word	0x000000ff
        /*0238*/ 	.word	0x00000090
        /*023c*/ 	.short	0x0100
        /*023e*/ 	.byte	0x05
	.zero		1


	//   ....[19]....
        /*0240*/ 	.word	0x00000980
        /*0244*/ 	.word	0x000000ff
        /*0248*/ 	.word	0x00000098
        /*024c*/ 	.short	0x0100
        /*024e*/ 	.byte	0x05
	.zero		1


	//   ....[20]....
        /*0250*/ 	.word	0x00000ac0
        /*0254*/ 	.word	0x000000ff
        /*0258*/ 	.word	0x000000a0
        /*025c*/ 	.short	0x0100
        /*025e*/ 	.byte	0x05
	.zero		1


	//   ....[21]....
        /*0260*/ 	.word	0x00000ad0
        /*0264*/ 	.word	0x000000ff
        /*0268*/ 	.word	0x000000b0
        /*026c*/ 	.short	0x0100
        /*026e*/ 	.byte	0x05
	.zero		1


	//   ....[22]....
        /*0270*/ 	.word	0x00000ae0
        /*0274*/ 	.word	0x000000ff
        /*0278*/ 	.word	0x000000a8
        /*027c*/ 	.short	0x0100
        /*027e*/ 	.byte	0x05
	.zero		1


	//   ....[23]....
        /*0280*/ 	.word	0x00000af0
        /*0284*/ 	.word	0x000000ff
        /*0288*/ 	.word	0x000000b8
        /*028c*/ 	.short	0x0100
        /*028e*/ 	.byte	0x05
	.zero		1


	//   ....[24]....
        /*0290*/ 	.word	0x00000c20
        /*0294*/ 	.word	0x000000ff
        /*0298*/ 	.word	0x000000c0
        /*029c*/ 	.short	0x0100
        /*029e*/ 	.byte	0x06
	.zero		1


	//   ....[25]....
        /*02a0*/ 	.word	0x00000c30
        /*02a4*/ 	.word	0x000000ff
        /*02a8*/ 	.word	0x000000d0
        /*02ac*/ 	.short	0x0100
        /*02ae*/ 	.byte	0x06
	.zero		1


	//   ....[26]....
        /*02b0*/ 	.word	0x00000c40
        /*02b4*/ 	.word	0x000000ff
        /*02b8*/ 	.word	0x000000c8
        /*02bc*/ 	.short	0x0100
        /*02be*/ 	.byte	0x06
	.zero		1


	//   ....[27]....
        /*02c0*/ 	.word	0x00000c50
        /*02c4*/ 	.word	0x000000ff
        /*02c8*/ 	.word	0x000000d8
        /*02cc*/ 	.short	0x0100
        /*02ce*/ 	.byte	0x06
	.zero		1


	//   ....[28]....
        /*02d0*/ 	.word	0x00000d40
        /*02d4*/ 	.word	0x000000ff
        /*02d8*/ 	.word	0x000000e0
        /*02dc*/ 	.short	0x0100
        /*02de*/ 	.byte	0x05
	.zero		1


	//   ....[29]....
        /*02e0*/ 	.word	0x00000d50
        /*02e4*/ 	.word	0x000000ff
        /*02e8*/ 	.word	0x000000f0
        /*02ec*/ 	.short	0x0100
        /*02ee*/ 	.byte	0x05
	.zero		1


	//   ....[30]....
        /*02f0*/ 	.word	0x00000d60
        /*02f4*/ 	.word	0x000000ff
        /*02f8*/ 	.word	0x000000e8
        /*02fc*/ 	.short	0x0100
        /*02fe*/ 	.byte	0x05
	.zero		1


	//   ....[31]....
        /*0300*/ 	.word	0x00000d70
        /*0304*/ 	.word	0x000000ff
        /*0308*/ 	.word	0x000000f8
        /*030c*/ 	.short	0x0100
        /*030e*/ 	.byte	0x05
	.zero		1


	//   ....[32]....
        /*0310*/ 	.word	0x00001860
        /*0314*/ 	.word	0x00000002
        /*0318*/ 	.word	0x000000f0
        /*031c*/ 	.short	0x010a
        /*031e*/ 	.byte	0xff
	.zero		1


	//   ....[33]....
        /*0320*/ 	.word	0x00001890
        /*0324*/ 	.word	0x00000002
        /*0328*/ 	.word	0x000000e0
        /*032c*/ 	.short	0x0101
        /*032e*/ 	.byte	0xff
	.zero		1


	//   ....[34]....
        /*0330*/ 	.word	0x00001970
        /*0334*/ 	.word	0x000000ff
        /*0338*/ 	.word	0x00000028
        /*033c*/ 	.short	0x010a
        /*033e*/ 	.byte	0x08
	.zero		1


	//   ....[35]....
        /*0340*/ 	.word	0x000019f0
        /*0344*/ 	.word	0x000000ff
        /*0348*/ 	.word	0x00000028
        /*034c*/ 	.short	0x010a
        /*034e*/ 	.byte	0x21
	.zero		1


	//   ....[36]....
        /*0350*/ 	.word	0x00001b30
        /*0354*/ 	.word	0x000000ff
        /*0358*/ 	.word	0x00000028
        /*035c*/ 	.short	0x010a
        /*035e*/ 	.byte	0x08
	.zero		1


	//   ....[37]....
        /*0360*/ 	.word	0x00001e00
        /*0364*/ 	.word	0x000000ff
        /*0368*/ 	.word	0x00000098
        /*036c*/ 	.short	0x0101
        /*036e*/ 	.byte	0x0e
	.zero		1


	//   ....[38]....
        /*0370*/ 	.word	0x00001e20
        /*0374*/ 	.word	0x000000ff
        /*0378*/ 	.word	0x00000028
        /*037c*/ 	.short	0x010a
        /*037e*/ 	.byte	0x08
	.zero		1


	//   ....[39]....
        /*0380*/ 	.word	0x00001ea0
        /*0384*/ 	.word	0x000000ff
        /*0388*/ 	.word	0x00000028
        /*038c*/ 	.short	0x010a
        /*038e*/ 	.byte	0x21
	.zero		1


	//   ....[40]....
        /*0390*/ 	.word	0x00001fe0
        /*0394*/ 	.word	0x000000ff
        /*0398*/ 	.word	0x00000028
        /*039c*/ 	.short	0x010a
        /*039e*/ 	.byte	0x08
	.zero		1


	//   ....[41]....
        /*03a0*/ 	.word	0x000022c0
        /*03a4*/ 	.word	0x00000002
        /*03a8*/ 	.word	0x000000a0
        /*03ac*/ 	.short	0x010a
        /*03ae*/ 	.byte	0xff
	.zero		1


	//   ....[42]....
        /*03b0*/ 	.word	0x00002380
        /*03b4*/ 	.word	0x00000002
        /*03b8*/ 	.word	0x00000000
        /*03bc*/ 	.short	0x0101
        /*03be*/ 	.byte	0xff
	.zero		1


	//   ....[43]....
        /*03c0*/ 	.word	0x00002900
        /*03c4*/ 	.word	0x000000ff
        /*03c8*/ 	.word	0x00000000
        /*03cc*/ 	.short	0x010a
        /*03ce*/ 	.byte	0x04
	.zero		1


	//   ....[44]....
        /*03d0*/ 	.word	0x00002990
        /*03d4*/ 	.word	0x000000ff
        /*03d8*/ 	.word	0x00000000
        /*03dc*/ 	.short	0x010a
        /*03de*/ 	.byte	0x04
	.zero		1


	//   ....[45]....
        /*03e0*/ 	.word	0x00002a20
        /*03e4*/ 	.word	0x000000ff
        /*03e8*/ 	.word	0x00000000
        /*03ec*/ 	.short	0x010a
        /*03ee*/ 	.byte	0x04
	.zero		1


	//   ....[46]....
        /*03f0*/ 	.word	0x00002ab0
        /*03f4*/ 	.word	0x000000ff
        /*03f8*/ 	.word	0x00000000
        /*03fc*/ 	.short	0x010a
        /*03fe*/ 	.byte	0x04
	.zero		1


	//   ....[47]....
        /*0400*/ 	.word	0x00002b50
        /*0404*/ 	.word	0x00000000
        /*0408*/ 	.word	0x00000000
        /*040c*/ 	.short	0x010a
        /*040e*/ 	.byte	0xff
	.zero		1


	//   ....[48]....
        /*0410*/ 	.word	0x00002c70
        /*0414*/ 	.word	0x00000000
        /*0418*/ 	.word	0x000000e0
        /*041c*/ 	.short	0x010a
        /*041e*/ 	.byte	0xff
	.zero		1


	//   ....[49]....
        /*0420*/ 	.word	0x00002ce0
        /*0424*/ 	.word	0x00000000
        /*0428*/ 	.word	0x00000000
        /*042c*/ 	.short	0x0101
        /*042e*/ 	.byte	0xff
	.zero		1


	//   ....[50]....
        /*0430*/ 	.word	0x00002d00
        /*0434*/ 	.word	0x000000ff
        /*0438*/ 	.word	0x000000b0
        /*043c*/ 	.short	0x010a
        /*043e*/ 	.byte	0x05
	.zero		1


	//   ....[51]....
        /*0440*/ 	.word	0x00002e20
        /*0444*/ 	.word	0x00000000
        /*0448*/ 	.word	0x000000a0
        /*044c*/ 	.short	0x010a
        /*044e*/ 	.byte	0xff
	.zero		1


	//   ....[52]....
        /*0450*/ 	.word	0x00002f20
        /*0454*/ 	.word	0x00000000
        /*0458*/ 	.word	0x00000000
        /*045c*/ 	.short	0x0101
        /*045e*/ 	.byte	0xff
	.zero		1


	//   ....[53]....
        /*0460*/ 	.word	0x00002fb0
        /*0464*/ 	.word	0x000000ff
        /*0468*/ 	.word	0x000000b0
        /*046c*/ 	.short	0x0106
        /*046e*/ 	.byte	0x05
	.zero		1


	//   ....[54]....
        /*0470*/ 	.word	0x00002fd0
        /*0474*/ 	.word	0x000000ff
        /*0478*/ 	.word	0x000000b0
        /*047c*/ 	.short	0x010a
        /*047e*/ 	.byte	0x05
	.zero		1


	//   ....[55]....
        /*0480*/ 	.word	0x00003060
        /*0484*/ 	.word	0x000000ff
        /*0488*/ 	.word	0x000000b0
        /*048c*/ 	.short	0x0106
        /*048e*/ 	.byte	0x04
	.zero		1


	//   ....[56]....
        /*0490*/ 	.word	0x000030a0
        /*0494*/ 	.word	0x00000000
        /*0498*/ 	.word	0x000000b0
        /*049c*/ 	.short	0x010a
        /*049e*/ 	.byte	0xff
	.zero		1


	//   ....[57]....
        /*04a0*/ 	.word	0x00003870
        /*04a4*/ 	.word	0x00000000
        /*04a8*/ 	.word	0x000000a0
        /*04ac*/ 	.short	0x010a
        /*04ae*/ 	.byte	0xff
	.zero		1


	//   ....[58]....
        /*04b0*/ 	.word	0x00003980
        /*04b4*/ 	.word	0x00000003
        /*04b8*/ 	.word	0x00000000
        /*04bc*/ 	.short	0x0101
        /*04be*/ 	.byte	0xff
	.zero		1


	//   ....[59]....
        /*04c0*/ 	.word	0x00003990
        /*04c4*/ 	.word	0x000000ff
        /*04c8*/ 	.word	0x00000000
        /*04cc*/ 	.short	0x010a
        /*04ce*/ 	.byte	0x0e
	.zero		1


	//   ....[60]....
        /*04d0*/ 	.word	0x000039b0
        /*04d4*/ 	.word	0x000000ff
        /*04d8*/ 	.word	0x000000d0
        /*04dc*/ 	.short	0x010a
        /*04de*/ 	.byte	0x0f
	.zero		1


	//   ....[61]....
        /*04e0*/ 	.word	0x00003a80
        /*04e4*/ 	.word	0x000000ff
        /*04e8*/ 	.word	0x00000000
        /*04ec*/ 	.short	0x010a
        /*04ee*/ 	.byte	0x0e
	.zero		1


	//   ....[62]....
        /*04f0*/ 	.word	0x00003bb0
        /*04f4*/ 	.word	0x000000ff
        /*04f8*/ 	.word	0x00000000
        /*04fc*/ 	.short	0x010a
        /*04fe*/ 	.byte	0x26
	.zero		1


	//   ....[63]....
        /*0500*/ 	.word	0x00003f20
        /*0504*/ 	.word	0x000000ff
        /*0508*/ 	.word	0x00000000
        /*050c*/ 	.short	0x010a
        /*050e*/ 	.byte	0x05
	.zero		1


	//   ....[64]....
        /*0510*/ 	.word	0x00003fb0
        /*0514*/ 	.word	0x000000ff
        /*0518*/ 	.word	0x00000000
        /*051c*/ 	.short	0x010a
        /*051e*/ 	.byte	0x06
	.zero		1


	//   ....[65]....
        /*0520*/ 	.word	0x000043e0
        /*0524*/ 	.word	0x00000000
        /*0528*/ 	.word	0x000000a0
        /*052c*/ 	.short	0x010a
        /*052e*/ 	.byte	0xff
	.zero		1


	//   ....[66]....
        /*0530*/ 	.word	0x00004510
        /*0534*/ 	.word	0x00000000
        /*0538*/ 	.word	0x00000000
        /*053c*/ 	.short	0x0101
        /*053e*/ 	.byte	0xff
	.zero		1


	//   ....[67]....
        /*0540*/ 	.word	0x00004830
        /*0544*/ 	.word	0x000000ff
        /*0548*/ 	.word	0x00000098
        /*054c*/ 	.short	0x010a
        /*054e*/ 	.byte	0x04
	.zero		1


	//   ....[68]....
        /*0550*/ 	.word	0x000049a0
        /*0554*/ 	.word	0x000000ff
        /*0558*/ 	.word	0x00000070
        /*055c*/ 	.short	0x010a
        /*055e*/ 	.byte	0x04
	.zero		1


	//   ....[69]....
        /*0560*/ 	.word	0x00004b10
        /*0564*/ 	.word	0x000000ff
        /*0568*/ 	.word	0x00000050
        /*056c*/ 	.short	0x010b
        /*056e*/ 	.byte	0x04
	.zero		1


	//   ....[70]....
        /*0570*/ 	.word	0x00004b20
        /*0574*/ 	.word	0x000000ff
        /*0578*/ 	.word	0x00000000
        /*057c*/ 	.short	0x0101
        /*057e*/ 	.byte	0x06
	.zero		1


	//   ....[71]....
        /*0580*/ 	.word	0x00004b30
        /*0584*/ 	.word	0x000000ff
        /*0588*/ 	.word	0x00000078
        /*058c*/ 	.short	0x010a
        /*058e*/ 	.byte	0x04
	.zero		1


	//   ....[72]....
        /*0590*/ 	.word	0x00004c80
        /*0594*/ 	.word	0x000000ff
        /*0598*/ 	.word	0x00000058
        /*059c*/ 	.short	0x010b
        /*059e*/ 	.byte	0x04
	.zero		1


	//   ....[73]....
        /*05a0*/ 	.word	0x00004c90
        /*05a4*/ 	.word	0x000000ff
        /*05a8*/ 	.word	0x00000000
        /*05ac*/ 	.short	0x0101
        /*05ae*/ 	.byte	0x06
	.zero		1


	//   ....[74]....
        /*05b0*/ 	.word	0x00004ca0
        /*05b4*/ 	.word	0x000000ff
        /*05b8*/ 	.word	0x00000080
        /*05bc*/ 	.short	0x010a
        /*05be*/ 	.byte	0x04
	.zero		1


	//   ....[75]....
        /*05c0*/ 	.word	0x00004e20
        /*05c4*/ 	.word	0x000000ff
        /*05c8*/ 	.word	0x00000060
        /*05cc*/ 	.short	0x010b
        /*05ce*/ 	.byte	0x04
	.zero		1


	//   ....[76]....
        /*05d0*/ 	.word	0x00004e60
        /*05d4*/ 	.word	0x000000ff
        /*05d8*/ 	.word	0x00000000
        /*05dc*/ 	.short	0x0101
        /*05de*/ 	.byte	0x06
	.zero		1


	//   ....[77]....
        /*05e0*/ 	.word	0x00004ea0
        /*05e4*/ 	.word	0x000000ff
        /*05e8*/ 	.word	0x00000088
        /*05ec*/ 	.short	0x010a
        /*05ee*/ 	.byte	0x04
	.zero		1


	//   ....[78]....
        /*05f0*/ 	.word	0x000050f0
        /*05f4*/ 	.word	0x000000ff
        /*05f8*/ 	.word	0x00000068
        /*05fc*/ 	.short	0x010b
        /*05fe*/ 	.byte	0x04
	.zero		1


	//   ....[79]....
        /*0600*/ 	.word	0x00005110
        /*0604*/ 	.word	0x000000ff
        /*0608*/ 	.word	0x00000000
        /*060c*/ 	.short	0x0101
        /*060e*/ 	.byte	0x05
	.zero		1


	//   ....[80]....
        /*0610*/ 	.word	0x00005140
        /*0614*/ 	.word	0x000000ff
        /*0618*/ 	.word	0x00000070
        /*061c*/ 	.short	0x010a
        /*061e*/ 	.byte	0x04
	.zero		1


	//   ....[81]....
        /*0620*/ 	.word	0x00005160
        /*0624*/ 	.word	0x000000ff
        /*0628*/ 	.word	0x00000078
        /*062c*/ 	.short	0x010a
        /*062e*/ 	.byte	0x04
	.zero		1


	//   ....[82]....
        /*0630*/ 	.word	0x00005180
        /*0634*/ 	.word	0x000000ff
        /*0638*/ 	.word	0x00000080
        /*063c*/ 	.short	0x010a
        /*063e*/ 	.byte	0x04
	.zero		1


	//   ....[83]....
        /*0640*/ 	.word	0x000051c0
        /*0644*/ 	.word	0x00000000
        /*0648*/ 	.word	0x00000088
        /*064c*/ 	.short	0x010a
        /*064e*/ 	.byte	0xff
	.zero		1


	//   ....[84]....
        /*0650*/ 	.word	0x000054f0
        /*0654*/ 	.word	0x00000000
        /*0658*/ 	.word	0x000000a0
        /*065c*/ 	.short	0x010a
        /*065e*/ 	.byte	0xff
	.zero		1


	//   ....[85]....
        /*0660*/ 	.word	0x00005600
        /*0664*/ 	.word	0x00000000
        /*0668*/ 	.word	0x00000000
        /*066c*/ 	.short	0x0101
        /*066e*/ 	.byte	0xff
	.zero		1


	//   ....[86]....
        /*0670*/ 	.word	0x00006030
        /*0674*/ 	.word	0x000000ff
        /*0678*/ 	.word	0x00000050
        /*067c*/ 	.short	0x010a
        /*067e*/ 	.byte	0x31
	.zero		1


	//   ....[87]....
        /*0680*/ 	.word	0x00006070
        /*0684*/ 	.word	0x00000040
        /*0688*/ 	.word	0x000000c0
        /*068c*/ 	.short	0x010a
        /*068e*/ 	.byte	0xff
	.zero		1


	//   ....[88]....
        /*0690*/ 	.word	0x00006160
        /*0694*/ 	.word	0x000000ff
        /*0698*/ 	.word	0x00000050
        /*069c*/ 	.short	0x010a
        /*069e*/ 	.byte	0x31
	.zero		1


	//   ....[89]....
        /*06a0*/ 	.word	0x00006250
        /*06a4*/ 	.word	0x00000040
        /*06a8*/ 	.word	0x000000c0
        /*06ac*/ 	.short	0x010a
        /*06ae*/ 	.byte	0xff
	.zero		1


	//   ....[90]....
        /*06b0*/ 	.word	0x00006d20
        /*06b4*/ 	.word	0x00000000
        /*06b8*/ 	.word	0x00000000
        /*06bc*/ 	.short	0x0101
        /*06be*/ 	.byte	0xff
	.zero		1


	//   ....[91]....
        /*06c0*/ 	.word	0x00006d30
        /*06c4*/ 	.word	0x00000002
        /*06c8*/ 	.word	0x00000050
        /*06cc*/ 	.short	0x010a
        /*06ce*/ 	.byte	0xff
	.zero		1


	//   ....[92]....
        /*06d0*/ 	.word	0x00006e10
        /*06d4*/ 	.word	0x00000002
        /*06d8*/ 	.word	0x00000050
        /*06dc*/ 	.short	0x010a
        /*06de*/ 	.byte	0xff
	.zero		1


	//   ....[93]....
        /*06e0*/ 	.word	0x00007970
        /*06e4*/ 	.word	0x00000048
        /*06e8*/ 	.word	0x00000000
        /*06ec*/ 	.short	0x0101
        /*06ee*/ 	.byte	0xff
	.zero		1


	//   ....[94]....
        /*06f0*/ 	.word	0x00007990
        /*06f4*/ 	.word	0x00000000
        /*06f8*/ 	.word	0x00000050
        /*06fc*/ 	.short	0x010a
        /*06fe*/ 	.byte	0xff
	.zero		1


	//   ....[95]....
        /*0700*/ 	.word	0x00007a60
        /*0704*/ 	.word	0x00000000
        /*0708*/ 	.word	0x00000050
        /*070c*/ 	.short	0x010a
        /*070e*/ 	.byte	0xff
	.zero		1


	//   ....[96]....
        /*0710*/ 	.word	0x000085c0
        /*0714*/ 	.word	0x00000048
        /*0718*/ 	.word	0x00000000
        /*071c*/ 	.short	0x0101
        /*071e*/ 	.byte	0xff
	.zero		1


	//   ....[97]....
        /*0720*/ 	.word	0x000085e0
        /*0724*/ 	.word	0x00000000
        /*0728*/ 	.word	0x00000050
        /*072c*/ 	.short	0x010a
        /*072e*/ 	.byte	0xff
	.zero		1


	//   ....[98]....
        /*0730*/ 	.word	0x000086b0
        /*0734*/ 	.word	0x00000000
        /*0738*/ 	.word	0x00000050
        /*073c*/ 	.short	0x010a
        /*073e*/ 	.byte	0xff
	.zero		1


	//   ....[99]....
        /*0740*/ 	.word	0x00008a10
        /*0744*/ 	.word	0x000000ff
        /*0748*/ 	.word	0x00000000
        /*074c*/ 	.short	0x0101
        /*074e*/ 	.byte	0x05
	.zero		1


	//   ....[100]....
        /*0750*/ 	.word	0x00009270
        /*0754*/ 	.word	0x00000000
        /*0758*/ 	.word	0x00000000
        /*075c*/ 	.short	0x0101
        /*075e*/ 	.byte	0xff
	.zero		1


	//   ....[101]....
        /*0760*/ 	.word	0x00009500
        /*0764*/ 	.word	0x000000ff
        /*0768*/ 	.word	0x00000000
        /*076c*/ 	.short	0x0101
        /*076e*/ 	.byte	0x04
	.zero		1


	//   ....[102]....
        /*0770*/ 	.word	0x00009520
        /*0774*/ 	.word	0x00000002
        /*0778*/ 	.word	0x000000f0
        /*077c*/ 	.short	0x010a
        /*077e*/ 	.byte	0xff
	.zero		1


	//   ....[103]....
        /*0780*/ 	.word	0x00009580
        /*0784*/ 	.word	0x00000002
        /*0788*/ 	.word	0x00000028
        /*078c*/ 	.short	0x010a
        /*078e*/ 	.byte	0xff
	.zero		1


	//   ....[104]....
        /*0790*/ 	.word	0x000095e0
        /*0794*/ 	.word	0x00000002
        /*0798*/ 	.word	0x00000028
        /*079c*/ 	.short	0x010a
        /*079e*/ 	.byte	0xff
	.zero		1


	//   ....[105]....
        /*07a0*/ 	.word	0x00009630
        /*07a4*/ 	.word	0x00000002
        /*07a8*/ 	.word	0x000000a0
        /*07ac*/ 	.short	0x010a
        /*07ae*/ 	.byte	0xff
	.zero		1


	//   ....[106]....
        /*07b0*/ 	.word	0x00009690
        /*07b4*/ 	.word	0x00000000
        /*07b8*/ 	.word	0x00000000
        /*07bc*/ 	.short	0x010a
        /*07be*/ 	.byte	0xff
	.zero		1


	//   ....[107]....
        /*07c0*/ 	.word	0x000096f0
        /*07c4*/ 	.word	0x00000000
        /*07c8*/ 	.word	0x00000000
        /*07cc*/ 	.short	0x010a
        /*07ce*/ 	.byte	0xff
	.zero		1


	//   ....[108]....
        /*07d0*/ 	.word	0x00009750
        /*07d4*/ 	.word	0x00000000
        /*07d8*/ 	.word	0x00000000
        /*07dc*/ 	.short	0x010a
        /*07de*/ 	.byte	0xff
	.zero		1


	//   ....[109]....
        /*07e0*/ 	.word	0x000097b0
        /*07e4*/ 	.word	0x00000000
        /*07e8*/ 	.word	0x00000000
        /*07ec*/ 	.short	0x010a
        /*07ee*/ 	.byte	0xff
	.zero		1


	//   ....[110]....
        /*07f0*/ 	.word	0x00009800
        /*07f4*/ 	.word	0x00000000
        /*07f8*/ 	.word	0x000000e0
        /*07fc*/ 	.short	0x010a
        /*07fe*/ 	.byte	0xff
	.zero		1


	//   ....[111]....
        /*0800*/ 	.word	0x00009860
        /*0804*/ 	.word	0x00000000
        /*0808*/ 	.word	0x000000b0
        /*080c*/ 	.short	0x010a
        /*080e*/ 	.byte	0xff
	.zero		1


	//   ....[112]....
        /*0810*/ 	.word	0x000098b0
        /*0814*/ 	.word	0x00000000
        /*0818*/ 	.word	0x000000a0
        /*081c*/ 	.short	0x010a
        /*081e*/ 	.byte	0xff
	.zero		1


	//   ....[113]....
        /*0820*/ 	.word	0x00009910
        /*0824*/ 	.word	0x00000000
        /*0828*/ 	.word	0x000000b0
        /*082c*/ 	.short	0x010a
        /*082e*/ 	.byte	0xff
	.zero		1


	//   ....[114]....
        /*0830*/ 	.word	0x00009960
        /*0834*/ 	.word	0x00000000
        /*0838*/ 	.word	0x000000a0
        /*083c*/ 	.short	0x010a
        /*083e*/ 	.byte	0xff
	.zero		1


	//   ....[115]....
        /*0840*/ 	.word	0x000099c0
        /*0844*/ 	.word	0x00000002
        /*0848*/ 	.word	0x000000d0
        /*084c*/ 	.short	0x010a
        /*084e*/ 	.byte	0xff
	.zero		1


	//   ....[116]....
        /*0850*/ 	.word	0x00009a20
        /*0854*/ 	.word	0x00000000
        /*0858*/ 	.word	0x00000000
        /*085c*/ 	.short	0x010a
        /*085e*/ 	.byte	0xff
	.zero		1


	//   ....[117]....
        /*0860*/ 	.word	0x00009a80
        /*0864*/ 	.word	0x00000000
        /*0868*/ 	.word	0x00000000
        /*086c*/ 	.short	0x010a
        /*086e*/ 	.byte	0xff
	.zero		1


	//   ....[118]....
        /*0870*/ 	.word	0x00009ae0
        /*0874*/ 	.word	0x00000000
        /*0878*/ 	.word	0x00000000
        /*087c*/ 	.short	0x010a
        /*087e*/ 	.byte	0xff
	.zero		1


	//   ....[119]....
        /*0880*/ 	.word	0x00009b30
        /*0884*/ 	.word	0x00000000
        /*0888*/ 	.word	0x000000a0
        /*088c*/ 	.short	0x010a
        /*088e*/ 	.byte	0xff
	.zero		1


	//   ....[120]....
        /*0890*/ 	.word	0x00009b90
        /*0894*/ 	.word	0x00000000
        /*0898*/ 	.word	0x00000098
        /*089c*/ 	.short	0x010a
        /*089e*/ 	.byte	0xff
	.zero		1


	//   ....[121]....
        /*08a0*/ 	.word	0x00009bf0
        /*08a4*/ 	.word	0x00000000
        /*08a8*/ 	.word	0x00000070
        /*08ac*/ 	.short	0x010a
        /*08ae*/ 	.byte	0xff
	.zero		1


	//   ....[122]....
        /*08b0*/ 	.word	0x00009c50
        /*08b4*/ 	.word	0x00000000
        /*08b8*/ 	.word	0x00000078
        /*08bc*/ 	.short	0x010a
        /*08be*/ 	.byte	0xff
	.zero		1


	//   ....[123]....
        /*08c0*/ 	.word	0x00009cb0
        /*08c4*/ 	.word	0x00000000
        /*08c8*/ 	.word	0x00000080
        /*08cc*/ 	.short	0x010a
        /*08ce*/ 	.byte	0xff
	.zero		1


	//   ....[124]....
        /*08d0*/ 	.word	0x00009d10
        /*08d4*/ 	.word	0x00000000
        /*08d8*/ 	.word	0x00000088
        /*08dc*/ 	.short	0x010a
        /*08de*/ 	.byte	0xff
	.zero		1


	//   ....[125]....
        /*08e0*/ 	.word	0x00009d70
        /*08e4*/ 	.word	0x00000000
        /*08e8*/ 	.word	0x00000070
        /*08ec*/ 	.short	0x010a
        /*08ee*/ 	.byte	0xff
	.zero		1


	//   ....[126]....
        /*08f0*/ 	.word	0x00009dd0
        /*08f4*/ 	.word	0x00000000
        /*08f8*/ 	.word	0x00000078
        /*08fc*/ 	.short	0x010a
        /*08fe*/ 	.byte	0xff
	.zero		1


	//   ....[127]....
        /*0900*/ 	.word	0x00009e30
        /*0904*/ 	.word	0x00000000
        /*0908*/ 	.word	0x00000080
        /*090c*/ 	.short	0x010a
        /*090e*/ 	.byte	0xff
	.zero		1


	//   ....[128]....
        /*0910*/ 	.word	0x00009e80
        /*0914*/ 	.word	0x00000000
        /*0918*/ 	.word	0x000000a0
        /*091c*/ 	.short	0x010a
        /*091e*/ 	.byte	0xff
	.zero		1


	//   ....[129]....
        /*0920*/ 	.word	0x00009ee0
        /*0924*/ 	.word	0x00000002
        /*0928*/ 	.word	0x00000050
        /*092c*/ 	.short	0x010a
        /*092e*/ 	.byte	0xff
	.zero		1


	//   ....[130]....
        /*0930*/ 	.word	0x00009f30
        /*0934*/ 	.word	0x00000040
        /*0938*/ 	.word	0x000000c0
        /*093c*/ 	.short	0x010a
        /*093e*/ 	.byte	0xff
	.zero		1


	//   ....[131]....
        /*0940*/ 	.word	0x00009f80
        /*0944*/ 	.word	0x00000002
        /*0948*/ 	.word	0x00000050
        /*094c*/ 	.short	0x010a
        /*094e*/ 	.byte	0xff
	.zero		1


	//   ....[132]....
        /*0950*/ 	.word	0x00009fd0
        /*0954*/ 	.word	0x00000000
        /*0958*/ 	.word	0x00000050
        /*095c*/ 	.short	0x010a
        /*095e*/ 	.byte	0xff
	.zero		1


	//   ....[133]....
        /*0960*/ 	.word	0x0000a020
        /*0964*/ 	.word	0x00000000
        /*0968*/ 	.word	0x00000050
        /*096c*/ 	.short	0x010a
        /*096e*/ 	.byte	0xff
	.zero		1


	//----- nvinfo : EIATTR_NUM_MBARRIERS
	.align		4
.L_47:
        /*0970*/ 	.byte	0x03, 0x38
        /*0972*/ 	.short	0x0020


	//----- nvinfo : EIATTR_EXIT_INSTR_OFFSETS
	.align		4
        /*0974*/ 	.byte	0x04, 0x1c
        /*0976*/ 	.short	(.L_49 - .L_48)


	//   ....[0]....
.L_48:
        /*0978*/ 	.word	0x00002b80


	//   ....[1]....
        /*097c*/ 	.word	0x00003070


	//   ....[2]....
        /*0980*/ 	.word	0x000030d0


	//   ....[3]....
        /*0984*/ 	.word	0x00004210


	//   ....[4]....
        /*0988*/ 	.word	0x000051f0


	//   ....[5]....
        /*098c*/ 	.word	0x00005230


	//   ....[6]....
        /*0990*/ 	.word	0x000093f0


	//   ....[7]....
        /*0994*/ 	.word	0x00009470


	//   ....[8]....
        /*0998*/ 	.word	0x000094a0


	//   ....[9]....
        /*099c*/ 	.word	0x00009510


	//----- nvinfo : EIATTR_MAX_THREADS
	.align		4
.L_49:
        /*09a0*/ 	.byte	0x04, 0x05
        /*09a2*/ 	.short	(.L_51 - .L_50)
.L_50:
        /*09a4*/ 	.word	0x00000100
        /*09a8*/ 	.word	0x00000001
        /*09ac*/ 	.word	0x00000001


	//----- nvinfo : EIATTR_CRS_STACK_SIZE
	.align		4
.L_51:
        /*09b0*/ 	.byte	0x04, 0x1e
        /*09b2*/ 	.short	(.L_53 - .L_52)
.L_52:
        /*09b4*/ 	.word	0x00000000


	//----- nvinfo : EIATTR_CBANK_PARAM_SIZE
	.align		4
.L_53:
        /*09b8*/ 	.byte	0x03, 0x19
        /*09ba*/ 	.short	0x0c00


	//----- nvinfo : EIATTR_PARAM_CBANK
	.align		4
        /*09bc*/ 	.byte	0x04, 0x0a
        /*09be*/ 	.short	(.L_55 - .L_54)
	.align		4
.L_54:
        /*09c0*/ 	.word	index@(.nv.constant0._ZN7cutlass13device_kernelINS_4gemm6kernel13GemmUniversalIN4cute5tupleIJiiiiEEENS1_10collective13CollectiveMmaINS1_46MainloopSm100TmaUmmaWarpSpecializedBlockScaledILi5ELi2ELi2ENS5_IJNS4_1CILi1EEENSA_ILi4EEESB_EEEEENS5_IJNSA_ILi128EEESF_NSA_ILi256EEEEEENS5_IJNS_12float_e2m1_tENS_13float_ue8m0_tEEEENS5_IJNS5_IJlSB_lEEENS4_6LayoutINS5_IJNS5_IJNS5_IJNSA_ILi32EEESC_EEEiEEESP_NS5_IJSB_iEEEEEENS5_IJNS5_IJNS5_IJNSA_ILi16EEESC_EEEiEEENS5_IJNS5_IJNSA_ILi0EEESB_EEENSA_ILi512EEEEEENS5_IJSV_iEEEEEEEEEEESK_S12_NS4_8TiledMMAINS4_8MMA_AtomIJNS4_17SM100_MMA_MXF4_SSISI_SI_fSJ_Li128ELi128ELi32ELNS4_4UMMA5MajorE0ELS17_0ELNS16_7ScaleInE0ELS18_0EEEEEENSM_INS5_IJSB_SB_SB_EEENS5_IJSV_SV_SV_EEEEENS5_IJNS4_10UnderscoreES1E_S1E_EEEEENS5_IJNS4_23SM90_TMA_LOAD_MULTICASTES1H_EEENS5_IJNS4_14ComposedLayoutINS4_7SwizzleILi3ELi4ELi3EEENS4_18smem_ptr_flag_bitsILi4EEENSM_INS5_IJNSA_ILi8EEESG_EEENS5_IJSG_SB_EEEEEEENSM_INS5_IJNS5_IJNS5_IJSO_SB_EEENS5_IJSN_NSA_ILi2EEEEEEEEESB_NS5_IJS1U_S1U_EEEEEENS5_IJNS5_IJNS5_IJST_SX_EEESW_EEESV_NS5_IJS1U_SX_EEEEEEEEEEEvNS4_8identityENS5_IJNS4_13SM90_TMA_LOADES26_EEES24_vS25_EENS_8epilogue10collective18CollectiveEpilogueINS29_23Sm100TmaWarpSpecializedILi4ELi2ELi32ELb1ELb0EEEJSH_NS5_IJNSM_ISF_SB_EENSM_ISN_SB_EEEEENS_10bfloat16_tESL_S2H_SL_NS29_6fusion15FusionCallbacksIS2D_NS2I_17LinearCombinationIS2H_fS2H_fLNS_15FloatRoundStyleE2EEESH_S2G_JEEENS4_5SM1004TMEM4LOAD26SM100_TMEM_LOAD_32dp32b32xES26_NS1J_INS1K_ILi2ELi4ELi3EEENS1M_ILi16EEENSM_INS5_IJS1O_SN_EEENS5_IJSN_SB_EEEEEEENS4_39AutoVectorizingCopyWithAssumedAlignmentILi128EEENS4_14SM90_TMA_STOREES2X_S2Z_S2Z_EEEvvEEEEvNT_6ParamsE)
        /*09c4*/ 	.short	0x0380
        /*09c6*/ 	.short	0x0c00


	//----- nvinfo : EIATTR_SW_WAR
	.align		4
.L_55:
        /*09c8*/ 	.byte	0x04, 0x36
        /*09ca*/ 	.short	(.L_57 - .L_56)
.L_56:
        /*09cc*/ 	.word	0x00000008
.L_57:


//--------------------- .nv.callgraph             --------------------------
	.section	.nv.callgraph,"",@"SHT_CUDA_CALLGRAPH"
	.align	4
	.sectionentsize	8
	.align		4
        /*0000*/ 	.word	0x00000000
	.align		4
        /*0004*/ 	.word	0xffffffff
	.align		4
        /*0008*/ 	.word	index@(_ZN7cutlass13device_kernelINS_4gemm6kernel13GemmUniversalIN4cute5tupleIJiiiiEEENS1_10collective13CollectiveMmaINS1_46MainloopSm100TmaUmmaWarpSpecializedBlockScaledILi5ELi2ELi2ENS5_IJNS4_1CILi1EEENSA_ILi4EEESB_EEEEENS5_IJNSA_ILi128EEESF_NSA_ILi256EEEEEENS5_IJNS_12float_e2m1_tENS_13float_ue8m0_tEEEENS5_IJNS5_IJlSB_lEEENS4_6LayoutINS5_IJNS5_IJNS5_IJNSA_ILi32EEESC_EEEiEEESP_NS5_IJSB_iEEEEEENS5_IJNS5_IJNS5_IJNSA_ILi16EEESC_EEEiEEENS5_IJNS5_IJNSA_ILi0EEESB_EEENSA_ILi512EEEEEENS5_IJSV_iEEEEEEEEEEESK_S12_NS4_8TiledMMAINS4_8MMA_AtomIJNS4_17SM100_MMA_MXF4_SSISI_SI_fSJ_Li128ELi128ELi32ELNS4_4UMMA5MajorE0ELS17_0ELNS16_7ScaleInE0ELS18_0EEEEEENSM_INS5_IJSB_SB_SB_EEENS5_IJSV_SV_SV_EEEEENS5_IJNS4_10UnderscoreES1E_S1E_EEEEENS5_IJNS4_23SM90_TMA_LOAD_MULTICASTES1H_EEENS5_IJNS4_14ComposedLayoutINS4_7SwizzleILi3ELi4ELi3EEENS4_18smem_ptr_flag_bitsILi4EEENSM_INS5_IJNSA_ILi8EEESG_EEENS5_IJSG_SB_EEEEEEENSM_INS5_IJNS5_IJNS5_IJSO_SB_EEENS5_IJSN_NSA_ILi2EEEEEEEEESB_NS5_IJS1U_S1U_EEEEEENS5_IJNS5_IJNS5_IJST_SX_EEESW_EEESV_NS5_IJS1U_SX_EEEEEEEEEEEvNS4_8identityENS5_IJNS4_13SM90_TMA_LOADES26_EEES24_vS25_EENS_8epilogue10collective18CollectiveEpilogueINS29_23Sm100TmaWarpSpecializedILi4ELi2ELi32ELb1ELb0EEEJSH_NS5_IJNSM_ISF_SB_EENSM_ISN_SB_EEEEENS_10bfloat16_tESL_S2H_SL_NS29_6fusion15FusionCallbacksIS2D_NS2I_17LinearCombinationIS2H_fS2H_fLNS_15FloatRoundStyleE2EEESH_S2G_JEEENS4_5SM1004TMEM4LOAD26SM100_TMEM_LOAD_32dp32b32xES26_NS1J_INS1K_ILi2ELi4ELi3EEENS1M_ILi16EEENSM_INS5_IJS1O_SN_EEENS5_IJSN_SB_EEEEEEENS4_39AutoVectorizingCopyWithAssumedAlignmentILi128EEENS4_14SM90_TMA_STOREES2X_S2Z_S2Z_EEEvvEEEEvNT_6ParamsE)
	.align		4
        /*000c*/ 	.word	index@(__assertfail)
	.align		4
        /*0010*/ 	.word	0x00000000
	.align		4
        /*0014*/ 	.word	0xfffffffe
	.align		4
        /*0018*/ 	.word	0x00000000
	.align		4
        /*001c*/ 	.word	0xfffffffd
	.align		4
        /*0020*/ 	.word	0x00000000
	.align		4
        /*0024*/ 	.word	0xfffffffc


//--------------------- .nv.constant4             --------------------------
	.section	.nv.constant4,"a",@progbits
	.align	8
	.align		8
.nv.constant4:
        /*0000*/ 	.dword	__assertfail
	.align		8
        /*0008*/ 	.dword	__unnamed_1
	.align		8
        /*0010*/ 	.dword	__unnamed_2
	.align		8
        /*0018*/ 	.dword	_ZN40_INTERNAL_24bb283f_4_k_cu_cef7b525_271464cuda3std3__45__cpo5beginE
	.align		8
        /*0020*/ 	.dword	_ZN40_INTERNAL_24bb283f_4_k_cu_cef7b525_271464cuda3std3__45__cpo3endE
	.align		8
        /*0028*/ 	.dword	_ZN40_INTERNAL_24bb283f_4_k_cu_cef7b525_271464cuda3std3__45__cpo6cbeginE
	.align		8
        /*0030*/ 	.dword	_ZN40_INTERNAL_24bb283f_4_k_cu_cef7b525_271464cuda3std3__45__cpo4cendE
	.align		8
        /*0038*/ 	.dword	_ZN40_INTERNAL_24bb283f_4_k_cu_cef7b525_271464cuda3std3__442_GLOBAL__N__24bb283f_4_k_cu_cef7b525_271466ignoreE
	.align		8
        /*0040*/ 	.dword	_ZN40_INTERNAL_24bb283f_4_k_cu_cef7b525_271464cuda3std3__419piecewise_constructE
	.align		8
        /*0048*/ 	.dword	_ZN40_INTERNAL_24bb283f_4_k_cu_cef7b525_271464cuda3std3__48in_placeE
	.align		8
        /*0050*/ 	.dword	_ZN40_INTERNAL_24bb283f_4_k_cu_cef7b525_271464cuda3std6ranges3__45__cpo4swapE
	.align		8
        /*0058*/ 	.dword	_ZN40_INTERNAL_24bb283f_4_k_cu_cef7b525_271464cuda3std6ranges3__45__cpo9iter_moveE
	.align		8
        /*0060*/ 	.dword	_ZN40_INTERNAL_24bb283f_4_k_cu_cef7b525_271464cute7productE
	.align		8
        /*0068*/ 	.dword	_ZN40_INTERNAL_24bb283f_4_k_cu_cef7b525_271464cute1_E
	.align		8
        /*0070*/ 	.dword	$str$25
	.align		8
        /*0078*/ 	.dword	$str$26
	.align		8
        /*0080*/ 	.dword	$str$29
	.align		8
        /*0088*/ 	.dword	$str$30


//--------------------- .text._ZN7cutlass13device_kernelINS_4gemm6kernel13GemmUniversalIN4cute5tupleIJiiiiEEENS1_10collective13CollectiveMmaINS1_46MainloopSm100TmaUmmaWarpSpecializedBlockScaledILi5ELi2ELi2ENS5_IJNS4_1CILi1EEENSA_ILi4EEESB_EEEEENS5_IJNSA_ILi128EEESF_NSA_ILi256EEEEEENS5_IJNS_12float_e2m1_tENS_13float_ue8m0_tEEEENS5_IJNS5_IJlSB_lEEENS4_6LayoutINS5_IJNS5_IJNS5_IJNSA_ILi32EEESC_EEEiEEESP_NS5_IJSB_iEEEEEENS5_IJNS5_IJNS5_IJNSA_ILi16EEESC_EEEiEEENS5_IJNS5_IJNSA_ILi0EEESB_EEENSA_ILi512EEEEEENS5_IJSV_iEEEEEEEEEEESK_S12_NS4_8TiledMMAINS4_8MMA_AtomIJNS4_17SM100_MMA_MXF4_SSISI_SI_fSJ_Li128ELi128ELi32ELNS4_4UMMA5MajorE0ELS17_0ELNS16_7ScaleInE0ELS18_0EEEEEENSM_INS5_IJSB_SB_SB_EEENS5_IJSV_SV_SV_EEEEENS5_IJNS4_10UnderscoreES1E_S1E_EEEEENS5_IJNS4_23SM90_TMA_LOAD_MULTICASTES1H_EEENS5_IJNS4_14ComposedLayoutINS4_7SwizzleILi3ELi4ELi3EEENS4_18smem_ptr_flag_bitsILi4EEENSM_INS5_IJNSA_ILi8EEESG_EEENS5_IJSG_SB_EEEEEEENSM_INS5_IJNS5_IJNS5_IJSO_SB_EEENS5_IJSN_NSA_ILi2EEEEEEEEESB_NS5_IJS1U_S1U_EEEEEENS5_IJNS5_IJNS5_IJST_SX_EEESW_EEESV_NS5_IJS1U_SX_EEEEEEEEEEEvNS4_8identityENS5_IJNS4_13SM90_TMA_LOADES26_EEES24_vS25_EENS_8epilogue10collective18CollectiveEpilogueINS29_23Sm100TmaWarpSpecializedILi4ELi2ELi32ELb1ELb0EEEJSH_NS5_IJNSM_ISF_SB_EENSM_ISN_SB_EEEEENS_10bfloat16_tESL_S2H_SL_NS29_6fusion15FusionCallbacksIS2D_NS2I_17LinearCombinationIS2H_fS2H_fLNS_15FloatRoundStyleE2EEESH_S2G_JEEENS4_5SM1004TMEM4LOAD26SM100_TMEM_LOAD_32dp32b32xES26_NS1J_INS1K_ILi2ELi4ELi3EEENS1M_ILi16EEENSM_INS5_IJS1O_SN_EEENS5_IJSN_SB_EEEEEEENS4_39AutoVectorizingCopyWithAssumedAlignmentILi128EEENS4_14SM90_TMA_STOREES2X_S2Z_S2Z_EEEvvEEEEvNT_6ParamsE --------------------------
	.section	.text._ZN7cutlass13device_kernelINS_4gemm6kernel13GemmUniversalIN4cute5tupleIJiiiiEEENS1_10collective13CollectiveMmaINS1_46MainloopSm100TmaUmmaWarpSpecializedBlockScaledILi5ELi2ELi2ENS5_IJNS4_1CILi1EEENSA_ILi4EEESB_EEEEENS5_IJNSA_ILi128EEESF_NSA_ILi256EEEEEENS5_IJNS_12float_e2m1_tENS_13float_ue8m0_tEEEENS5_IJNS5_IJlSB_lEEENS4_6LayoutINS5_IJNS5_IJNS5_IJNSA_ILi32EEESC_EEEiEEESP_NS5_IJSB_iEEEEEENS5_IJNS5_IJNS5_IJNSA_ILi16EEESC_EEEiEEENS5_IJNS5_IJNSA_ILi0EEESB_EEENSA_ILi512EEEEEENS5_IJSV_iEEEEEEEEEEESK_S12_NS4_8TiledMMAINS4_8MMA_AtomIJNS4_17SM100_MMA_MXF4_SSISI_SI_fSJ_Li128ELi128ELi32ELNS4_4UMMA5MajorE0ELS17_0ELNS16_7ScaleInE0ELS18_0EEEEEENSM_INS5_IJSB_SB_SB_EEENS5_IJSV_SV_SV_EEEEENS5_IJNS4_10UnderscoreES1E_S1E_EEEEENS5_IJNS4_23SM90_TMA_LOAD_MULTICASTES1H_EEENS5_IJNS4_14ComposedLayoutINS4_7SwizzleILi3ELi4ELi3EEENS4_18smem_ptr_flag_bitsILi4EEENSM_INS5_IJNSA_ILi8EEESG_EEENS5_IJSG_SB_EEEEEEENSM_INS5_IJNS5_IJNS5_IJSO_SB_EEENS5_IJSN_NSA_ILi2EEEEEEEEESB_NS5_IJS1U_S1U_EEEEEENS5_IJNS5_IJNS5_IJST_SX_EEESW_EEESV_NS5_IJS1U_SX_EEEEEEEEEEEvNS4_8identityENS5_IJNS4_13SM90_TMA_LOADES26_EEES24_vS25_EENS_8epilogue10collective18CollectiveEpilogueINS29_23Sm100TmaWarpSpecializedILi4ELi2ELi32ELb1ELb0EEEJSH_NS5_IJNSM_ISF_SB_EENSM_ISN_SB_EEEEENS_10bfloat16_tESL_S2H_SL_NS29_6fusion15FusionCallbacksIS2D_NS2I_17LinearCombinationIS2H_fS2H_fLNS_15FloatRoundStyleE2EEESH_S2G_JEEENS4_5SM1004TMEM4LOAD26SM100_TMEM_LOAD_32dp32b32xES26_NS1J_INS1K_ILi2ELi4ELi3EEENS1M_ILi16EEENSM_INS5_IJS1O_SN_EEENS5_IJSN_SB_EEEEEEENS4_39AutoVectorizingCopyWithAssumedAlignmentILi128EEENS4_14SM90_TMA_STOREES2X_S2Z_S2Z_EEEvvEEEEvNT_6ParamsE,"ax",@progbits
	.align	128
.text._ZN7cutlass13device_kernelINS_4gemm6kernel13GemmUniversalIN4cute5tupleIJiiiiEEENS1_10collective13CollectiveMmaINS1_46MainloopSm100TmaUmmaWarpSpecializedBlockScaledILi5ELi2ELi2ENS5_IJNS4_1CILi1EEENSA_ILi4EEESB_EEEEENS5_IJNSA_ILi128EEESF_NSA_ILi256EEEEEENS5_IJNS_12float_e2m1_tENS_13float_ue8m0_tEEEENS5_IJNS5_IJlSB_lEEENS4_6LayoutINS5_IJNS5_IJNS5_IJNSA_ILi32EEESC_EEEiEEESP_NS5_IJSB_iEEEEEENS5_IJNS5_IJNS5_IJNSA_ILi16EEESC_EEEiEEENS5_IJNS5_IJNSA_ILi0EEESB_EEENSA_ILi512EEEEEENS5_IJSV_iEEEEEEEEEEESK_S12_NS4_8TiledMMAINS4_8MMA_AtomIJNS4_17SM100_MMA_MXF4_SSISI_SI_fSJ_Li128ELi128ELi32ELNS4_4UMMA5MajorE0ELS17_0ELNS16_7ScaleInE0ELS18_0EEEEEENSM_INS5_IJSB_SB_SB_EEENS5_IJSV_SV_SV_EEEEENS5_IJNS4_10UnderscoreES1E_S1E_EEEEENS5_IJNS4_23SM90_TMA_LOAD_MULTICASTES1H_EEENS5_IJNS4_14ComposedLayoutINS4_7SwizzleILi3ELi4ELi3EEENS4_18smem_ptr_flag_bitsILi4EEENSM_INS5_IJNSA_ILi8EEESG_EEENS5_IJSG_SB_EEEEEEENSM_INS5_IJNS5_IJNS5_IJSO_SB_EEENS5_IJSN_NSA_ILi2EEEEEEEEESB_NS5_IJS1U_S1U_EEEEEENS5_IJNS5_IJNS5_IJST_SX_EEESW_EEESV_NS5_IJS1U_SX_EEEEEEEEEEEvNS4_8identityENS5_IJNS4_13SM90_TMA_LOADES26_EEES24_vS25_EENS_8epilogue10collective18CollectiveEpilogueINS29_23Sm100TmaWarpSpecializedILi4ELi2ELi32ELb1ELb0EEEJSH_NS5_IJNSM_ISF_SB_EENSM_ISN_SB_EEEEENS_10bfloat16_tESL_S2H_SL_NS29_6fusion15FusionCallbacksIS2D_NS2I_17LinearCombinationIS2H_fS2H_fLNS_15FloatRoundStyleE2EEESH_S2G_JEEENS4_5SM1004TMEM4LOAD26SM100_TMEM_LOAD_32dp32b32xES26_NS1J_INS1K_ILi2ELi4ELi3EEENS1M_ILi16EEENSM_INS5_IJS1O_SN_EEENS5_IJSN_SB_EEEEEEENS4_39AutoVectorizingCopyWithAssumedAlignmentILi128EEENS4_14SM90_TMA_STOREES2X_S2Z_S2Z_EEEvvEEEEvNT_6ParamsE:
        .type           _ZN7cutlass13device_kernelINS_4gemm6kernel13GemmUniversalIN4cute5tupleIJiiiiEEENS1_10collective13CollectiveMmaINS1_46MainloopSm100TmaUmmaWarpSpecializedBlockScaledILi5ELi2ELi2ENS5_IJNS4_1CILi1EEENSA_ILi4EEESB_EEEEENS5_IJNSA_ILi128EEESF_NSA_ILi256EEEEEENS5_IJNS_12float_e2m1_tENS_13float_ue8m0_tEEEENS5_IJNS5_IJlSB_lEEENS4_6LayoutINS5_IJNS5_IJNS5_IJNSA_ILi32EEESC_EEEiEEESP_NS5_IJSB_iEEEEEENS5_IJNS5_IJNS5_IJNSA_ILi16EEESC_EEEiEEENS5_IJNS5_IJNSA_ILi0EEESB_EEENSA_ILi512EEEEEENS5_IJSV_iEEEEEEEEEEESK_S12_NS4_8TiledMMAINS4_8MMA_AtomIJNS4_17SM100_MMA_MXF4_SSISI_SI_fSJ_Li128ELi128ELi32ELNS4_4UMMA5MajorE0ELS17_0ELNS16_7ScaleInE0ELS18_0EEEEEENSM_INS5_IJSB_SB_SB_EEENS5_IJSV_SV_SV_EEEEENS5_IJNS4_10UnderscoreES1E_S1E_EEEEENS5_IJNS4_23SM90_TMA_LOAD_MULTICASTES1H_EEENS5_IJNS4_14ComposedLayoutINS4_7SwizzleILi3ELi4ELi3EEENS4_18smem_ptr_flag_bitsILi4EEENSM_INS5_IJNSA_ILi8EEESG_EEENS5_IJSG_SB_EEEEEEENSM_INS5_IJNS5_IJNS5_IJSO_SB_EEENS5_IJSN_NSA_ILi2EEEEEEEEESB_NS5_IJS1U_S1U_EEEEEENS5_IJNS5_IJNS5_IJST_SX_EEESW_EEESV_NS5_IJS1U_SX_EEEEEEEEEEEvNS4_8identityENS5_IJNS4_13SM90_TMA_LOADES26_EEES24_vS25_EENS_8epilogue10collective18CollectiveEpilogueINS29_23Sm100TmaWarpSpecializedILi4ELi2ELi32ELb1ELb0EEEJSH_NS5_IJNSM_ISF_SB_EENSM_ISN_SB_EEEEENS_10bfloat16_tESL_S2H_SL_NS29_6fusion15FusionCallbacksIS2D_NS2I_17LinearCombinationIS2H_fS2H_fLNS_15FloatRoundStyleE2EEESH_S2G_JEEENS4_5SM1004TMEM4LOAD26SM100_TMEM_LOAD_32dp32b32xES26_NS1J_INS1K_ILi2ELi4ELi3EEENS1M_ILi16EEENSM_INS5_IJS1O_SN_EEENS5_IJSN_SB_EEEEEEENS4_39AutoVectorizingCopyWithAssumedAlignmentILi128EEENS4_14SM90_TMA_STOREES2X_S2Z_S2Z_EEEvvEEEEvNT_6ParamsE,@function
        .size           _ZN7cutlass13device_kernelINS_4gemm6kernel13GemmUniversalIN4cute5tupleIJiiiiEEENS1_10collective13CollectiveMmaINS1_46MainloopSm100TmaUmmaWarpSpecializedBlockScaledILi5ELi2ELi2ENS5_IJNS4_1CILi1EEENSA_ILi4EEESB_EEEEENS5_IJNSA_ILi128EEESF_NSA_ILi256EEEEEENS5_IJNS_12float_e2m1_tENS_13float_ue8m0_tEEEENS5_IJNS5_IJlSB_lEEENS4_6LayoutINS5_IJNS5_IJNS5_IJNSA_ILi32EEESC_EEEiEEESP_NS5_IJSB_iEEEEEENS5_IJNS5_IJNS5_IJNSA_ILi16EEESC_EEEiEEENS5_IJNS5_IJNSA_ILi0EEESB_EEENSA_ILi512EEEEEENS5_IJSV_iEEEEEEEEEEESK_S12_NS4_8TiledMMAINS4_8MMA_AtomIJNS4_17SM100_MMA_MXF4_SSISI_SI_fSJ_Li128ELi128ELi32ELNS4_4UMMA5MajorE0ELS17_0ELNS16_7ScaleInE0ELS18_0EEEEEENSM_INS5_IJSB_SB_SB_EEENS5_IJSV_SV_SV_EEEEENS5_IJNS4_10UnderscoreES1E_S1E_EEEEENS5_IJNS4_23SM90_TMA_LOAD_MULTICASTES1H_EEENS5_IJNS4_14ComposedLayoutINS4_7SwizzleILi3ELi4ELi3EEENS4_18smem_ptr_flag_bitsILi4EEENSM_INS5_IJNSA_ILi8EEESG_EEENS5_IJSG_SB_EEEEEEENSM_INS5_IJNS5_IJNS5_IJSO_SB_EEENS5_IJSN_NSA_ILi2EEEEEEEEESB_NS5_IJS1U_S1U_EEEEEENS5_IJNS5_IJNS5_IJST_SX_EEESW_EEESV_NS5_IJS1U_SX_EEEEEEEEEEEvNS4_8identityENS5_IJNS4_13SM90_TMA_LOADES26_EEES24_vS25_EENS_8epilogue10collective18CollectiveEpilogueINS29_23Sm100TmaWarpSpecializedILi4ELi2ELi32ELb1ELb0EEEJSH_NS5_IJNSM_ISF_SB_EENSM_ISN_SB_EEEEENS_10bfloat16_tESL_S2H_SL_NS29_6fusion15FusionCallbacksIS2D_NS2I_17LinearCombinationIS2H_fS2H_fLNS_15FloatRoundStyleE2EEESH_S2G_JEEENS4_5SM1004TMEM4LOAD26SM100_TMEM_LOAD_32dp32b32xES26_NS1J_INS1K_ILi2ELi4ELi3EEENS1M_ILi16EEENSM_INS5_IJS1O_SN_EEENS5_IJSN_SB_EEEEEEENS4_39AutoVectorizingCopyWithAssumedAlignmentILi128EEENS4_14SM90_TMA_STOREES2X_S2Z_S2Z_EEEvvEEEEvNT_6ParamsE,(.L_x_184 - _ZN7cutlass13device_kernelINS_4gemm6kernel13GemmUniversalIN4cute5tupleIJiiiiEEENS1_10collective13CollectiveMmaINS1_46MainloopSm100TmaUmmaWarpSpecializedBlockScaledILi5ELi2ELi2ENS5_IJNS4_1CILi1EEENSA_ILi4EEESB_EEEEENS5_IJNSA_ILi128EEESF_NSA_ILi256EEEEEENS5_IJNS_12float_e2m1_tENS_13float_ue8m0_tEEEENS5_IJNS5_IJlSB_lEEENS4_6LayoutINS5_IJNS5_IJNS5_IJNSA_ILi32EEESC_EEEiEEESP_NS5_IJSB_iEEEEEENS5_IJNS5_IJNS5_IJNSA_ILi16EEESC_EEEiEEENS5_IJNS5_IJNSA_ILi0EEESB_EEENSA_ILi512EEEEEENS5_IJSV_iEEEEEEEEEEESK_S12_NS4_8TiledMMAINS4_8MMA_AtomIJNS4_17SM100_MMA_MXF4_SSISI_SI_fSJ_Li128ELi128ELi32ELNS4_4UMMA5MajorE0ELS17_0ELNS16_7ScaleInE0ELS18_0EEEEEENSM_INS5_IJSB_SB_SB_EEENS5_IJSV_SV_SV_EEEEENS5_IJNS4_10UnderscoreES1E_S1E_EEEEENS5_IJNS4_23SM90_TMA_LOAD_MULTICASTES1H_EEENS5_IJNS4_14ComposedLayoutINS4_7SwizzleILi3ELi4ELi3EEENS4_18smem_ptr_flag_bitsILi4EEENSM_INS5_IJNSA_ILi8EEESG_EEENS5_IJSG_SB_EEEEEEENSM_INS5_IJNS5_IJNS5_IJSO_SB_EEENS5_IJSN_NSA_ILi2EEEEEEEEESB_NS5_IJS1U_S1U_EEEEEENS5_IJNS5_IJNS5_IJST_SX_EEESW_EEESV_NS5_IJS1U_SX_EEEEEEEEEEEvNS4_8identityENS5_IJNS4_13SM90_TMA_LOADES26_EEES24_vS25_EENS_8epilogue10collective18CollectiveEpilogueINS29_23Sm100TmaWarpSpecializedILi4ELi2ELi32ELb1ELb0EEEJSH_NS5_IJNSM_ISF_SB_EENSM_ISN_SB_EEEEENS_10bfloat16_tESL_S2H_SL_NS29_6fusion15FusionCallbacksIS2D_NS2I_17LinearCombinationIS2H_fS2H_fLNS_15FloatRoundStyleE2EEESH_S2G_JEEENS4_5SM1004TMEM4LOAD26SM100_TMEM_LOAD_32dp32b32xES26_NS1J_INS1K_ILi2ELi4ELi3EEENS1M_ILi16EEENSM_INS5_IJS1O_SN_EEENS5_IJSN_SB_EEEEEEENS4_39AutoVectorizingCopyWithAssumedAlignmentILi128EEENS4_14SM90_TMA_STOREES2X_S2Z_S2Z_EEEvvEEEEvNT_6ParamsE)
        .other          _ZN7cutlass13device_kernelINS_4gemm6kernel13GemmUniversalIN4cute5tupleIJiiiiEEENS1_10collective13CollectiveMmaINS1_46MainloopSm100TmaUmmaWarpSpecializedBlockScaledILi5ELi2ELi2ENS5_IJNS4_1CILi1EEENSA_ILi4EEESB_EEEEENS5_IJNSA_ILi128EEESF_NSA_ILi256EEEEEENS5_IJNS_12float_e2m1_tENS_13float_ue8m0_tEEEENS5_IJNS5_IJlSB_lEEENS4_6LayoutINS5_IJNS5_IJNS5_IJNSA_ILi32EEESC_EEEiEEESP_NS5_IJSB_iEEEEEENS5_IJNS5_IJNS5_IJNSA_ILi16EEESC_EEEiEEENS5_IJNS5_IJNSA_ILi0EEESB_EEENSA_ILi512EEEEEENS5_IJSV_iEEEEEEEEEEESK_S12_NS4_8TiledMMAINS4_8MMA_AtomIJNS4_17SM100_MMA_MXF4_SSISI_SI_fSJ_Li128ELi128ELi32ELNS4_4UMMA5MajorE0ELS17_0ELNS16_7ScaleInE0ELS18_0EEEEEENSM_INS5_IJSB_SB_SB_EEENS5_IJSV_SV_SV_EEEEENS5_IJNS4_10UnderscoreES1E_S1E_EEEEENS5_IJNS4_23SM90_TMA_LOAD_MULTICASTES1H_EEENS5_IJNS4_14ComposedLayoutINS4_7SwizzleILi3ELi4ELi3EEENS4_18smem_ptr_flag_bitsILi4EEENSM_INS5_IJNSA_ILi8EEESG_EEENS5_IJSG_SB_EEEEEEENSM_INS5_IJNS5_IJNS5_IJSO_SB_EEENS5_IJSN_NSA_ILi2EEEEEEEEESB_NS5_IJS1U_S1U_EEEEEENS5_IJNS5_IJNS5_IJST_SX_EEESW_EEESV_NS5_IJS1U_SX_EEEEEEEEEEEvNS4_8identityENS5_IJNS4_13SM90_TMA_LOADES26_EEES24_vS25_EENS_8epilogue10collective18CollectiveEpilogueINS29_23Sm100TmaWarpSpecializedILi4ELi2ELi32ELb1ELb0EEEJSH_NS5_IJNSM_ISF_SB_EENSM_ISN_SB_EEEEENS_10bfloat16_tESL_S2H_SL_NS29_6fusion15FusionCallbacksIS2D_NS2I_17LinearCombinationIS2H_fS2H_fLNS_15FloatRoundStyleE2EEESH_S2G_JEEENS4_5SM1004TMEM4LOAD26SM100_TMEM_LOAD_32dp32b32xES26_NS1J_INS1K_ILi2ELi4ELi3EEENS1M_ILi16EEENSM_INS5_IJS1O_SN_EEENS5_IJSN_SB_EEEEEEENS4_39AutoVectorizingCopyWithAssumedAlignmentILi128EEENS4_14SM90_TMA_STOREES2X_S2Z_S2Z_EEEvvEEEEvNT_6ParamsE,@"STO_CUDA_ENTRY STV_DEFAULT"
_ZN7cutlass13device_kernelINS_4gemm6kernel13GemmUniversalIN4cute5tupleIJiiiiEEENS1_10collective13CollectiveMmaINS1_46MainloopSm100TmaUmmaWarpSpecializedBlockScaledILi5ELi2ELi2ENS5_IJNS4_1CILi1EEENSA_ILi4EEESB_EEEEENS5_IJNSA_ILi128EEESF_NSA_ILi256EEEEEENS5_IJNS_12float_e2m1_tENS_13float_ue8m0_tEEEENS5_IJNS5_IJlSB_lEEENS4_6LayoutINS5_IJNS5_IJNS5_IJNSA_ILi32EEESC_EEEiEEESP_NS5_IJSB_iEEEEEENS5_IJNS5_IJNS5_IJNSA_ILi16EEESC_EEEiEEENS5_IJNS5_IJNSA_ILi0EEESB_EEENSA_ILi512EEEEEENS5_IJSV_iEEEEEEEEEEESK_S12_NS4_8TiledMMAINS4_8MMA_AtomIJNS4_17SM100_MMA_MXF4_SSISI_SI_fSJ_Li128ELi128ELi32ELNS4_4UMMA5MajorE0ELS17_0ELNS16_7ScaleInE0ELS18_0EEEEEENSM_INS5_IJSB_SB_SB_EEENS5_IJSV_SV_SV_EEEEENS5_IJNS4_10UnderscoreES1E_S1E_EEEEENS5_IJNS4_23SM90_TMA_LOAD_MULTICASTES1H_EEENS5_IJNS4_14ComposedLayoutINS4_7SwizzleILi3ELi4ELi3EEENS4_18smem_ptr_flag_bitsILi4EEENSM_INS5_IJNSA_ILi8EEESG_EEENS5_IJSG_SB_EEEEEEENSM_INS5_IJNS5_IJNS5_IJSO_SB_EEENS5_IJSN_NSA_ILi2EEEEEEEEESB_NS5_IJS1U_S1U_EEEEEENS5_IJNS5_IJNS5_IJST_SX_EEESW_EEESV_NS5_IJS1U_SX_EEEEEEEEEEEvNS4_8identityENS5_IJNS4_13SM90_TMA_LOADES26_EEES24_vS25_EENS_8epilogue10collective18CollectiveEpilogueINS29_23Sm100TmaWarpSpecializedILi4ELi2ELi32ELb1ELb0EEEJSH_NS5_IJNSM_ISF_SB_EENSM_ISN_SB_EEEEENS_10bfloat16_tESL_S2H_SL_NS29_6fusion15FusionCallbacksIS2D_NS2I_17LinearCombinationIS2H_fS2H_fLNS_15FloatRoundStyleE2EEESH_S2G_JEEENS4_5SM1004TMEM4LOAD26SM100_TMEM_LOAD_32dp32b32xES26_NS1J_INS1K_ILi2ELi4ELi3EEENS1M_ILi16EEENSM_INS5_IJS1O_SN_EEENS5_IJSN_SB_EEEEEEENS4_39AutoVectorizingCopyWithAssumedAlignmentILi128EEENS4_14SM90_TMA_STOREES2X_S2Z_S2Z_EEEvvEEEEvNT_6ParamsE:
[----:B------:R-:W1:Y:S01]  /*0000*/  LDC R1, c[0x0][0x37c] ;  /* 0x0000df00ff017b82 */ /* 0x000e620000000800 */
[----:B------:R-:W2:Y:S01]  /*0010*/  S2R R101, SR_TID.X ;  /* 0x0000000000657919 */ /* 0x000ea20000002100 */
[----:B------:R-:W3:Y:S01]  /*0020*/  LDCU.64 UR4, c[0x0][0xc90] ;  /* 0x00019200ff0477ac */ /* 0x000ee20008000a00 */
[----:B------:R-:W-:Y:S02]  /*0030*/  PRMT R88, RZ, 0x7610, R88 ;  /* 0x00007610ff587816 */ /* 0x000fe40000000058 */
[----:B------:R-:W-:Y:S01]  /*0040*/  ELECT P5, URZ, PT ;  /* 0x0000000000ff782f */ /* 0x000fe200038a0000 */
[----:B------:R-:W4:Y:S01]  /*0050*/  LDCU.64 UR46, c[0x0][0x358] ;  /* 0x00006b00ff2e77ac */ /* 0x000f220008000a00 */
[----:B---3--:R-:W-:-:S04]  /*0060*/  UISETP.NE.U32.AND UP0, UPT, UR4, URZ, UPT ;  /* 0x000000ff0400728c */ /* 0x008fc8000bf05070 */
[----:B------:R-:W-:Y:S01]  /*0070*/  UISETP.NE.AND.EX UP0, UPT, UR5, URZ, UPT, UP0 ;  /* 0x000000ff0500728c */ /* 0x000fe2000bf05300 */
[----:B--2---:R-:W-:-:S05]  /*0080*/  SHF.R.U32.HI R92, RZ, 0x5, R101 ;  /* 0x00000005ff5c7819 */ /* 0x004fca0000011665 */
[----:B------:R-:W2:Y:S02]  /*0090*/  SHFL.IDX PT, R0, R92, RZ, 0x1f ;  /* 0x00001fff5c007589 */ /* 0x000ea400000e0000 */
[----:B--2---:R-:W-:Y:S01]  /*00a0*/  R2UR UR13, R0 ;  /* 0x00000000000d72ca */ /* 0x004fe200000e0000 */
[----:B-1--4-:R-:W-:-:S14]  /*00b0*/  BRA.U UP0, `(.L_x_0) ;  /* 0x00000001002c7547 */ /* 0x012fdc000b800000 */
[----:B------:R-:W1:Y:S02]  /*00c0*/  LDCU.64 UR6, c[0x0][0xc88] ;  /* 0x00019100ff0677ac */ /* 0x000e640008000a00 */
[----:B-1----:R-:W-:-:S04]  /*00d0*/  UISETP.NE.U32.AND UP0, UPT, UR6, URZ, UPT ;  /* 0x000000ff0600728c */ /* 0x002fc8000bf05070 */
[----:B------:R-:W-:-:S09]  /*00e0*/  UISETP.NE.AND.EX UP0, UPT, UR7, URZ, UPT, UP0 ;  /* 0x000000ff0700728c */ /* 0x000fd2000bf05300 */
[----:B------:R-:W-:Y:S05]  /*00f0*/  BRA.U !UP0, `(.L_x_1) ;  /* 0x0000000108107547 */ /* 0x000fea000b800000 */
[----:B------:R-:W1:Y:S02]  /*0100*/  LDC.64 R2, c[0x0][0xc88] ;  /* 0x00032200ff027b82 */ /* 0x000e640000000a00 */
[----:B-1----:R1:W5:Y:S01]  /*0110*/  LDG.E R49, desc[UR46][R2.64] ;  /* 0x0000002e02317981 */ /* 0x002362000c1e1900 */
[----:B------:R-:W-:Y:S01]  /*0120*/  HFMA2 R88, -RZ, RZ, 0, 5.9604644775390625e-08 ;  /* 0x00000001ff587431 */ /* 0x000fe200000001ff */
[----:B------:R-:W-:Y:S05]  /*0130*/  BRA `(.L_x_0) ;  /* 0x00000000000c7947 */ /* 0x000fea0003800000 */
.L_x_1:
[----:B------:R-:W1:Y:S01]  /*0140*/  LDCU UR6, c[0x0][0xc80] ;  /* 0x00019000ff0677ac */ /* 0x000e620008000800 */
[----:B------:R-:W-:Y:S01]  /*0150*/  HFMA2 R88, -RZ, RZ, 0, 5.9604644775390625e-08 ;  /* 0x00000001ff587431 */ /* 0x000fe200000001ff */
[----:B-1----:R-:W-:-:S07]  /*0160*/  MOV R49, UR6 ;  /* 0x0000000600317c02 */ /* 0x002fce0008000f00 */
.L_x_0:
[----:B------:R-:W2:Y:S02]  /*0170*/  LDCU.64 UR6, c[0x0][0xcb0] ;  /* 0x00019600ff0677ac */ /* 0x000ea40008000a00 */
[----:B--2---:R-:W-:-:S04]  /*0180*/  UISETP.NE.U32.AND UP0, UPT, UR6, URZ, UPT ;  /* 0x000000ff0600728c */ /* 0x004fc8000bf05070 */
[----:B------:R-:W-:-:S09]  /*0190*/  UISETP.NE.AND.EX UP0, UPT, UR7, URZ, UPT, UP0 ;  /* 0x000000ff0700728c */ /* 0x000fd2000bf05300 */
[----:B------:R-:W-:Y:S05]  /*01a0*/  BRA.U UP0, `(.L_x_2) ;  /* 0x0000000100247547 */ /* 0x000fea000b800000 */
[----:B------:R-:W2:Y:S02]  /*01b0*/  LDCU.64 UR6, c[0x0][0xca8] ;  /* 0x00019500ff0677ac */ /* 0x000ea40008000a00 */
[----:B--2---:R-:W-:-:S04]  /*01c0*/  UISETP.NE.U32.AND UP0, UPT, UR6, URZ, UPT ;  /* 0x000000ff0600728c */ /* 0x004fc8000bf05070 */
[----:B------:R-:W-:-:S09]  /*01d0*/  UISETP.NE.AND.EX UP0, UPT, UR7, URZ, UPT, UP0 ;  /* 0x000000ff0700728c */ /* 0x000fd2000bf05300 */
[----:B------:R-:W-:Y:S05]  /*01e0*/  BRA.U !UP0, `(.L_x_3) ;  /* 0x00000001080c7547 */ /* 0x000fea000b800000 */
[----:B-1----:R-:W1:Y:S02]  /*01f0*/  LDC.64 R2, c[0x0][0xca8] ;  /* 0x00032a00ff027b82 */ /* 0x002e640000000a00 */
[----:B-1----:R2:W5:Y:S01]  /*0200*/  LDG.E R47, desc[UR46][R2.64] ;  /* 0x0000002e022f7981 */ /* 0x002562000c1e1900 */
[----:B------:R-:W-:Y:S05]  /*0210*/  BRA `(.L_x_2) ;  /* 0x0000000000087947 */ /* 0x000fea0003800000 */
.L_x_3:
[----:B------:R-:W2:Y:S02]  /*0220*/  LDCU UR6, c[0x0][0xca0] ;  /* 0x00019400ff0677ac */ /* 0x000ea40008000800 */
[----:B--2---:R-:W-:Y:S02]  /*0230*/  MOV R47, UR6 ;  /* 0x00000006002f7c02 */ /* 0x004fe40008000f00 */
.L_x_2:
[----:B------:R-:W-:Y:S01]  /*0240*/  IMAD.U32 R0, RZ, RZ, UR13 ;  /* 0x0000000dff007e24 */ /* 0x000fe2000f8e00ff */
[----:B------:R-:W-:Y:S04]  /*0250*/  BSSY.RECONVERGENT B0, `(.L_x_4) ;  /* 0x0000012000007945 */ /* 0x000fe80003800200 */
[C---:B------:R-:W-:Y:S02]  /*0260*/  ISETP.NE.OR P1, PT, R0.reuse, 0x1, !P5 ;  /* 0x000000010000780c */ /* 0x040fe40006f25670 */
[----:B------:R-:W-:-:S11]  /*0270*/  ISETP.NE.OR P0, PT, R0, 0x3, !P5 ;  /* 0x000000030000780c */ /* 0x000fd60006f05670 */
[----:B------:R-:W-:Y:S05]  /*0280*/  @P1 BRA `(.L_x_5) ;  /* 0x0000000000381947 */ /* 0x000fea0003800000 */
[----:B------:R-:W3:Y:S02]  /*0290*/  LDCU.64 UR6, c[0x0][0x348] ;  /* 0x00006900ff0677ac */ /* 0x000ee40008000a00 */
[----:B---3--:R-:W-:Y:S02]  /*02a0*/  UIADD3 UR14, UP3, UPT, UR6, 0x80, URZ ;  /* 0x00000080060e7890 */ /* 0x008fe4000ff7e0ff */
[----:B------:R-:W-:Y:S02]  /*02b0*/  UIADD3 UR10, UP2, UPT, UR6, 0x180, URZ ;  /* 0x00000180060a7890 */ /* 0x000fe4000ff5e0ff */
[----:B------:R-:W-:Y:S02]  /*02c0*/  UIADD3 UR8, UP1, UPT, UR6, 0x280, URZ ;  /* 0x0000028006087890 */ /* 0x000fe4000ff3e0ff */
[----:B------:R-:W-:Y:S02]  /*02d0*/  UIADD3 UR6, UP0, UPT, UR6, 0x380, URZ ;  /* 0x0000038006067890 */ /* 0x000fe4000ff1e0ff */
[----:B------:R-:W-:-:S02]  /*02e0*/  UIADD3.X UR15, UPT, UPT, URZ, UR7, URZ, UP3, !UPT ;  /* 0x00000007ff0f7290 */ /* 0x000fc40009ffe4ff */
[----:B------:R-:W-:Y:S02]  /*02f0*/  UIADD3.X UR11, UPT, UPT, URZ, UR7, URZ, UP2, !UPT ;  /* 0x00000007ff0b7290 */ /* 0x000fe400097fe4ff */
[----:B------:R-:W-:Y:S02]  /*0300*/  UIADD3.X UR9, UPT, UPT, URZ, UR7, URZ, UP1, !UPT ;  /* 0x00000007ff097290 */ /* 0x000fe40008ffe4ff */
[----:B------:R-:W-:-:S03]  /*0310*/  UIADD3.X UR7, UPT, UPT, URZ, UR7, URZ, UP0, !UPT ;  /* 0x00000007ff077290 */ /* 0x000fc600087fe4ff */
[----:B------:R3:W-:Y:S02]  /*0320*/  UTMACCTL.PF [UR14] ;  /* 0x000000000e0079b9 */ /* 0x0007e40008040000 */
[----:B------:R3:W-:Y:S02]  /*0330*/  UTMACCTL.PF [UR10] ;  /* 0x000000000a0079b9 */ /* 0x0007e40008040000 */
[----:B------:R3:W-:Y:S02]  /*0340*/  UTMACCTL.PF [UR8] ;  /* 0x00000000080079b9 */ /* 0x0007e40008040000 */
[----:B------:R3:W-:Y:S02]  /*0350*/  UTMACCTL.PF [UR6] ;  /* 0x00000000060079b9 */ /* 0x0007e40008040000 */
[----:B---3--:R-:W-:Y:S01]  /*0360*/  NOP ;  /* 0x0000000000007918 */ /* 0x008fe20000000000 */
.L_x_5:
[----:B------:R-:W-:Y:S05]  /*0370*/  BSYNC.RECONVERGENT B0 ;  /* 0x0000000000007941 */ /* 0x000fea0003800200 */
.L_x_4:
[----:B------:R-:W-:Y:S04]  /*0380*/  BSSY.RECONVERGENT B0, `(.L_x_6) ;  /* 0x000000a000007945 */ /* 0x000fe80003800200 */
[----:B------:R-:W-:Y:S05]  /*0390*/  @P0 BRA `(.L_x_7) ;  /* 0x0000000000200947 */ /* 0x000fea0003800000 */
[----:B------:R-:W3:Y:S02]  /*03a0*/  LDCU.64 UR6, c[0x0][0x348] ;  /* 0x00006900ff0677ac */ /* 0x000ee40008000a00 */
[----:B---3--:R-:W-:Y:S02]  /*03b0*/  UIADD3 UR8, UP1, UPT, UR6, 0x980, URZ ;  /* 0x0000098006087890 */ /* 0x008fe4000ff3e0ff */
[----:B------:R-:W-:Y:S02]  /*03c0*/  UIADD3 UR6, UP0, UPT, UR6, 0xa80, URZ ;  /* 0x00000a8006067890 */ /* 0x000fe4000ff1e0ff */
[----:B------:R-:W-:Y:S02]  /*03d0*/  UIADD3.X UR9, UPT, UPT, URZ, UR7, URZ, UP1, !UPT ;  /* 0x00000007ff097290 */ /* 0x000fe40008ffe4ff */
[----:B------:R-:W-:-:S07]  /*03e0*/  UIADD3.X UR7, UPT, UPT, URZ, UR7, URZ, UP0, !UPT ;  /* 0x00000007ff077290 */ /* 0x000fce00087fe4ff */
[----:B------:R3:W-:Y:S02]  /*03f0*/  UTMACCTL.PF [UR8] ;  /* 0x00000000080079b9 */ /* 0x0007e40008040000 */
[----:B------:R3:W-:Y:S02]  /*0400*/  UTMACCTL.PF [UR6] ;  /* 0x00000000060079b9 */ /* 0x0007e40008040000 */
[----:B---3--:R-:W-:Y:S01]  /*0410*/  NOP ;  /* 0x0000000000007918 */ /* 0x008fe20000000000 */
.L_x_7:
[----:B------:R-:W-:Y:S05]  /*0420*/  BSYNC.RECONVERGENT B0 ;  /* 0x0000000000007941 */ /* 0x000fea0003800200 */
.L_x_6:
[----:B------:R-:W3:Y:S01]  /*0430*/  LDCU.64 UR6, c[0x0][0xc88] ;  /* 0x00019100ff0677ac */ /* 0x000ee20008000a00 */
[----:B------:R-:W-:Y:S02]  /*0440*/  UISETP.EQ.U32.AND UP1, UPT, UR4, URZ, UPT ;  /* 0x000000ff0400728c */ /* 0x000fe4000bf22070 */
[----:B------:R-:W-:Y:S02]  /*0450*/  UPLOP3.LUT UP5, UPT, UPT, UPT, UPT, 0x80, 0x8 ;  /* 0x000000000008789c */ /* 0x000fe40003faf070 */
[----:B---3--:R-:W-:-:S04]  /*0460*/  UISETP.NE.U32.AND UP0, UPT, UR6, URZ, UPT ;  /* 0x000000ff0600728c */ /* 0x008fc8000bf05070 */
[----:B------:R-:W-:-:S04]  /*0470*/  UISETP.NE.AND.EX UP0, UPT, UR7, URZ, UPT, UP0 ;  /* 0x000000ff0700728c */ /* 0x000fc8000bf05300 */
[----:B------:R-:W-:-:S04]  /*0480*/  UISETP.EQ.OR.EX UP2, UPT, UR5, URZ, !UP0, UP1 ;  /* 0x000000ff0500728c */ /* 0x000fc8000c742710 */
[----:B------:R-:W-:-:S05]  /*0490*/  UP2UR UR48, UPR, URZ, 0x4 ;  /* 0x00000004ff307883 */ /* 0x000fca0008000000 */
[----:B------:R-:W-:Y:S07]  /*04a0*/  BRA.U !UP2, `(.L_x_8) ;  /* 0x000000010a207547 */ /* 0x000fee000b800000 */
[----:B------:R-:W-:Y:S01]  /*04b0*/  UISETP.NE.U32.AND UP1, UPT, UR4, URZ, UPT ;  /* 0x000000ff0400728c */ /* 0x000fe2000bf25070 */
[----:B-----5:R-:W-:Y:S01]  /*04c0*/  FSETP.NEU.AND P0, PT, R49, RZ, PT ;  /* 0x000000ff3100720b */ /* 0x020fe20003f0d000 */
[----:B------:R-:W-:Y:S02]  /*04d0*/  USEL UR4, URZ, 0xffffffff, UP0 ;  /* 0xffffffffff047887 */ /* 0x000fe40008000000 */
[----:B------:R-:W-:-:S10]  /*04e0*/  UISETP.NE.AND.EX UP1, UPT, UR5, URZ, UPT, UP1 ;  /* 0x000000ff0500728c */ /* 0x000fd4000bf25310 */
[----:B------:R-:W-:Y:S01]  /*04f0*/  VOTEU.ANY UP0, P0 ;  /* 0x0000000000ff7886 */ /* 0x000fe20000000100 */
[----:B------:R-:W-:-:S04]  /*0500*/  @!UP1 USEL UR4, URZ, 0xffffffff, UP0 ;  /* 0xffffffffff049887 */ /* 0x000fc80008000000 */
[----:B------:R-:W-:-:S04]  /*0510*/  ULOP3.LUT UR4, UR4, 0x1, URZ, 0xc0, !UPT ;  /* 0x0000000104047892 */ /* 0x000fc8000f8ec0ff */
[----:B------:R-:W-:-:S11]  /*0520*/  UISETP.NE.U32.AND UP5, UPT, UR4, 0x1, UPT ;  /* 0x000000010400788c */ /* 0x000fd6000bfa5070 */
.L_x_8:
[----:B-12---:R-:W1:Y:S01]  /*0530*/  SHFL.IDX PT, R2, R92, RZ, 0x1f ;  /* 0x00001fff5c027589 */ /* 0x006e6200000e0000 */
[----:B------:R-:W-:-:S04]  /*0540*/  UISETP.NE.AND UP0, UPT, UR13, 0x2, UPT ;  /* 0x000000020d00788c */ /* 0x000fc8000bf05270 */
[----:B------:R-:W-:Y:S01]  /*0550*/  USEL UR22, URZ, 0x1, UP0 ;  /* 0x00000001ff167887 */ /* 0x000fe20008000000 */
[----:B-1----:R-:W-:-:S13]  /*0560*/  ISETP.NE.AND P0, PT, R2, RZ, PT ;  /* 0x000000ff0200720c */ /* 0x002fda0003f05270 */
[----:B------:R-:W-:Y:S05]  /*0570*/  @P0 BRA `(.L_x_9) ;  /* 0x0000000000600947 */ /* 0x000fea0003800000 */
[----:B------:R-:W1:Y:S01]  /*0580*/  S2UR UR6, SR_CgaCtaId ;  /* 0x00000000000679c3 */ /* 0x000e620000008800 */
[----:B------:R-:W-:Y:S01]  /*0590*/  UMOV UR7, 0x400 ;  /* 0x0000040000077882 */ /* 0x000fe20000000000 */
[----:B------:R-:W-:Y:S01]  /*05a0*/  UMOV UR5, 0x1 ;  /* 0x0000000100057882 */ /* 0x000fe20000000000 */
[----:B------:R-:W-:Y:S01]  /*05b0*/  UMOV UR4, 0x4 ;  /* 0x0000000400047882 */ /* 0x000fe20000000000 */
[----:B------:R-:W-:-:S04]  /*05c0*/  UIADD3 UR8, UPT, UPT, -UR5, 0x100000, URZ ;  /* 0x0010000005087890 */ /* 0x000fc8000fffe1ff */
[----:B------:R-:W-:Y:S02]  /*05d0*/  USHF.L.U32 UR9, UR8, 0xb, URZ ;  /* 0x0000000b08097899 */ /* 0x000fe400080006ff */
[----:B------:R-:W-:Y:S02]  /*05e0*/  USHF.L.U32 UR8, UR8, 0x1, URZ ;  /* 0x0000000108087899 */ /* 0x000fe400080006ff */
[----:B------:R-:W-:-:S04]  /*05f0*/  UIADD3 UR4, UPT, UPT, -UR4, 0x100000, URZ ;  /* 0x0010000004047890 */ /* 0x000fc8000fffe1ff */
[----:B------:R-:W-:Y:S02]  /*0600*/  USHF.L.U32 UR5, UR4, 0xb, URZ ;  /* 0x0000000b04057899 */ /* 0x000fe400080006ff */
[----:B------:R-:W-:Y:S01]  /*0610*/  USHF.L.U32 UR4, UR4, 0x1, URZ ;  /* 0x0000000104047899 */ /* 0x000fe200080006ff */
[----:B------:R-:W-:Y:S01]  /*0620*/  ELECT P0, URZ, PT ;  /* 0x0000000000ff782f */ /* 0x000fe20003800000 */
[----:B-1----:R-:W-:Y:S01]  /*0630*/  ULEA UR6, UR6, UR7, 0x18 ;  /* 0x0000000706067291 */ /* 0x002fe2000f8ec0ff */
[----:B------:R-:W1:Y:S11]  /*0640*/  FENCE.VIEW.ASYNC.S ;  /* 0x00000000000073c6 */ /* 0x000e760000000000 */
[----:B-1----:R1:W2:Y:S01]  /*0650*/  SYNCS.EXCH.64 URZ, [UR6], UR8 ;  /* 0x0000000806ff75b2 */ /* 0x0022a20008000100 */
[----:B------:R1:W3:Y:S01]  /*0660*/  SYNCS.EXCH.64 URZ, [UR6+0x28], UR4 ;  /* 0x0000280406ff75b2 */ /* 0x0002e20008000100 */
[----:B------:R1:W4:Y:S01]  /*0670*/  SYNCS.EXCH.64 URZ, [UR6+0x8], UR8 ;  /* 0x0000080806ff75b2 */ /* 0x0003220008000100 */
[----:B------:R1:W1:Y:S01]  /*0680*/  SYNCS.EXCH.64 URZ, [UR6+0x30], UR4 ;  /* 0x0000300406ff75b2 */ /* 0x0002620008000100 */
[----:B------:R1:W1:Y:S01]  /*0690*/  SYNCS.EXCH.64 URZ, [UR6+0x10], UR8 ;  /* 0x0000100806ff75b2 */ /* 0x0002620008000100 */
[----:B------:R1:W1:Y:S01]  /*06a0*/  SYNCS.EXCH.64 URZ, [UR6+0x38], UR4 ;  /* 0x0000380406ff75b2 */ /* 0x0002620008000100 */
[----:B------:R1:W1:Y:S01]  /*06b0*/  SYNCS.EXCH.64 URZ, [UR6+0x18], UR8 ;  /* 0x0000180806ff75b2 */ /* 0x0002620008000100 */
[----:B------:R1:W1:Y:S01]  /*06c0*/  SYNCS.EXCH.64 URZ, [UR6+0x40], UR4 ;  /* 0x0000400406ff75b2 */ /* 0x0002620008000100 */
[----:B------:R1:W1:Y:S01]  /*06d0*/  SYNCS.EXCH.64 URZ, [UR6+0x20], UR8 ;  /* 0x0000200806ff75b2 */ /* 0x0002620008000100 */
[----:B------:R1:W1:Y:S01]  /*06e0*/  SYNCS.EXCH.64 URZ, [UR6+0x48], UR4 ;  /* 0x0000480406ff75b2 */ /* 0x0002620008000100 */
[----:B------:R-:W-:Y:S01]  /*06f0*/  NOP ;  /* 0x0000000000007918 */ /* 0x000fe20000000000 */
.L_x_9:
[----:B------:R-:W2:Y:S01]  /*0700*/  SHFL.IDX PT, R2, R92, RZ, 0x1f ;  /* 0x00001fff5c027589 */ /* 0x000ea200000e0000 */
[----:B------:R-:W-:Y:S01]  /*0710*/  NOP ;  /* 0x0000000000007918 */ /* 0x000fe20000000000 */
[----:B--2---:R-:W-:-:S13]  /*0720*/  ISETP.NE.AND P0, PT, R2, 0x1, PT ;  /* 0x000000010200780c */ /* 0x004fda0003f05270 */
[----:B------:R-:W-:Y:S05]  /*0730*/  @P0 BRA `(.L_x_10) ;  /* 0x0000000000580947 */ /* 0x000fea0003800000 */
[----:B-1----:R-:W1:Y:S01]  /*0740*/  S2UR UR6, SR_CgaCtaId ;  /* 0x00000000000679c3 */ /* 0x002e620000008800 */
        /* <DEDUP_REMOVED lines=12> */
[----:B-1----:R2:W1:Y:S01]  /*0810*/  SYNCS.EXCH.64 URZ, [UR6+0x50], UR8 ;  /* 0x0000500806ff75b2 */ /* 0x0024620008000100 */
[----:B------:R2:W1:Y:S01]  /*0820*/  SYNCS.EXCH.64 URZ, [UR6+0x70], UR4 ;  /* 0x0000700406ff75b2 */ /* 0x0004620008000100 */
[----:B------:R2:W1:Y:S01]  /*0830*/  SYNCS.EXCH.64 URZ, [UR6+0x58], UR8 ;  /* 0x0000580806ff75b2 */ /* 0x0004620008000100 */
[----:B------:R2:W1:Y:S01]  /*0840*/  SYNCS.EXCH.64 URZ, [UR6+0x78], UR4 ;  /* 0x0000780406ff75b2 */ /* 0x0004620008000100 */
[----:B------:R2:W1:Y:S01]  /*0850*/  SYNCS.EXCH.64 URZ, [UR6+0x60], UR8 ;  /* 0x0000600806ff75b2 */ /* 0x0004620008000100 */
[----:B------:R2:W1:Y:S01]  /*0860*/  SYNCS.EXCH.64 URZ, [UR6+0x80], UR4 ;  /* 0x0000800406ff75b2 */ /* 0x0004620008000100 */
[----:B------:R2:W1:Y:S01]  /*0870*/  SYNCS.EXCH.64 URZ, [UR6+0x68], UR8 ;  /* 0x0000680806ff75b2 */ /* 0x0004620008000100 */
[----:B------:R2:W1:Y:S02]  /*0880*/  SYNCS.EXCH.64 URZ, [UR6+0x88], UR4 ;  /* 0x0000880406ff75b2 */ /* 0x0004640008000100 */
[----:B--2---:R-:W-:Y:S01]  /*0890*/  NOP ;  /* 0x0000000000007918 */ /* 0x004fe20000000000 */
.L_x_10:
[----:B------:R-:W2:Y:S01]  /*08a0*/  SHFL.IDX PT, R2, R92, RZ, 0x1f ;  /* 0x00001fff5c027589 */ /* 0x000ea200000e0000 */
[----:B------:R-:W-:Y:S01]  /*08b0*/  NOP ;  /* 0x0000000000007918 */ /* 0x000fe20000000000 */
[----:B--2---:R-:W-:-:S13]  /*08c0*/  ISETP.NE.AND P0, PT, R2, 0x3, PT ;  /* 0x000000030200780c */ /* 0x004fda0003f05270 */
[----:B------:R-:W-:Y:S05]  /*08d0*/  @P0 BRA `(.L_x_11) ;  /* 0x0000000000300947 */ /* 0x000fea0003800000 */
[----:B-1----:R-:W1:Y:S01]  /*08e0*/  S2UR UR5, SR_CgaCtaId ;  /* 0x00000000000579c3 */ /* 0x002e620000008800 */
[----:B------:R-:W-:Y:S01]  /*08f0*/  UMOV UR6, 0x400 ;  /* 0x0000040000067882 */ /* 0x000fe20000000000 */
[----:B------:R-:W-:Y:S01]  /*0900*/  UMOV UR4, 0x20 ;  /* 0x0000002000047882 */ /* 0x000fe20000000000 */
[----:B------:R-:W-:Y:S01]  /*0910*/  ELECT P0, URZ, PT ;  /* 0x0000000000ff782f */ /* 0x000fe20003800000 */
[----:B-1----:R-:W-:Y:S02]  /*0920*/  ULEA UR5, UR5, UR6, 0x18 ;  /* 0x0000000605057291 */ /* 0x002fe4000f8ec0ff */
[----:B------:R-:W-:-:S04]  /*0930*/  UIADD3 UR6, UPT, UPT, -UR4, 0x100000, URZ ;  /* 0x0010000004067890 */ /* 0x000fc8000fffe1ff */
[----:B------:R-:W-:Y:S02]  /*0940*/  USHF.L.U32 UR7, UR6, 0xb, URZ ;  /* 0x0000000b06077899 */ /* 0x000fe400080006ff */
[----:B------:R-:W-:Y:S01]  /*0950*/  USHF.L.U32 UR6, UR6, 0x1, URZ ;  /* 0x0000000106067899 */ /* 0x000fe200080006ff */
[----:B------:R-:W1:Y:S11]  /*0960*/  FENCE.VIEW.ASYNC.S ;  /* 0x00000000000073c6 */ /* 0x000e760000000000 */
[----:B-1----:R2:W1:Y:S01]  /*0970*/  SYNCS.EXCH.64 URZ, [UR5+0x90], UR6 ;  /* 0x0000900605ff75b2 */ /* 0x0024620008000100 */
[----:B------:R2:W1:Y:S02]  /*0980*/  SYNCS.EXCH.64 URZ, [UR5+0x98], UR6 ;  /* 0x0000980605ff75b2 */ /* 0x0004640008000100 */
[----:B--2---:R-:W-:Y:S01]  /*0990*/  NOP ;  /* 0x0000000000007918 */ /* 0x004fe20000000000 */
.L_x_11:
[----:B------:R-:W2:Y:S01]  /*09a0*/  SHFL.IDX PT, R2, R92, RZ, 0x1f ;  /* 0x00001fff5c027589 */ /* 0x000ea200000e0000 */
[----:B------:R-:W-:Y:S01]  /*09b0*/  NOP ;  /* 0x0000000000007918 */ /* 0x000fe20000000000 */
[----:B--2---:R-:W-:-:S13]  /*09c0*/  ISETP.NE.AND P0, PT, R2, 0x4, PT ;  /* 0x000000040200780c */ /* 0x004fda0003f05270 */
[----:B------:R-:W-:Y:S05]  /*09d0*/  @P0 BRA `(.L_x_12) ;  /* 0x00000000004c0947 */ /* 0x000fea0003800000 */
[----:B-1----:R-:W1:Y:S01]  /*09e0*/  S2UR UR5, SR_CgaCtaId ;  /* 0x00000000000579c3 */ /* 0x002e620000008800 */
[----:B------:R-:W-:Y:S01]  /*09f0*/  UMOV UR7, 0x3a0 ;  /* 0x000003a000077882 */ /* 0x000fe20000000000 */
[----:B------:R-:W-:Y:S01]  /*0a00*/  UMOV UR6, 0x400 ;  /* 0x0000040000067882 */ /* 0x000fe20000000000 */
[----:B------:R-:W-:Y:S01]  /*0a10*/  USEL UR7, UR7, 0x320, UP5 ;  /* 0x0000032007077887 */ /* 0x000fe2000a800000 */
[----:B------:R-:W-:Y:S01]  /*0a20*/  UMOV UR4, 0x1 ;  /* 0x0000000100047882 */ /* 0x000fe20000000000 */
[----:B------:R-:W-:Y:S01]  /*0a30*/  ELECT P0, URZ, PT ;  /* 0x0000000000ff782f */ /* 0x000fe20003800000 */
[----:B------:R-:W-:-:S04]  /*0a40*/  UIADD3 UR8, UPT, UPT, -UR4, 0x100000, URZ ;  /* 0x0010000004087890 */ /* 0x000fc8000fffe1ff */
[----:B------:R-:W-:Y:S02]  /*0a50*/  USHF.L.U32 UR9, UR8, 0xb, URZ ;  /* 0x0000000b08097899 */ /* 0x000fe400080006ff */
[----:B------:R-:W-:Y:S02]  /*0a60*/  USHF.L.U32 UR8, UR8, 0x1, URZ ;  /* 0x0000000108087899 */ /* 0x000fe400080006ff */
[----:B-1----:R-:W-:Y:S02]  /*0a70*/  ULEA UR5, UR5, UR6, 0x18 ;  /* 0x0000000605057291 */ /* 0x002fe4000f8ec0ff */
[----:B------:R-:W-:-:S04]  /*0a80*/  UIADD3 UR6, UPT, UPT, -UR7, 0x100000, URZ ;  /* 0x0010000007067890 */ /* 0x000fc8000fffe1ff */
[----:B------:R-:W-:Y:S02]  /*0a90*/  USHF.L.U32 UR7, UR6, 0xb, URZ ;  /* 0x0000000b06077899 */ /* 0x000fe400080006ff */
[----:B------:R-:W-:Y:S01]  /*0aa0*/  USHF.L.U32 UR6, UR6, 0x1, URZ ;  /* 0x0000000106067899 */ /* 0x000fe200080006ff */
[----:B------:R-:W1:Y:S03]  /*0ab0*/  FENCE.VIEW.ASYNC.S ;  /* 0x00000000000073c6 */ /* 0x000e660000000000 */
[----:B-1----:R2:W1:Y:S08]  /*0ac0*/  SYNCS.EXCH.64 URZ, [UR5+0xa0], UR8 ;  /* 0x0000a00805ff75b2 */ /* 0x0024700008000100 */
[----:B------:R2:W1:Y:S01]  /*0ad0*/  SYNCS.EXCH.64 URZ, [UR5+0xb0], UR6 ;  /* 0x0000b00605ff75b2 */ /* 0x0004620008000100 */
[----:B------:R2:W1:Y:S01]  /*0ae0*/  SYNCS.EXCH.64 URZ, [UR5+0xa8], UR8 ;  /* 0x0000a80805ff75b2 */ /* 0x0004620008000100 */
[----:B------:R2:W1:Y:S02]  /*0af0*/  SYNCS.EXCH.64 URZ, [UR5+0xb8], UR6 ;  /* 0x0000b80605ff75b2 */ /* 0x0004640008000100 */
[----:B--2---:R-:W-:Y:S01]  /*0b00*/  NOP ;  /* 0x0000000000007918 */ /* 0x004fe20000000000 */
.L_x_12:
        /* <DEDUP_REMOVED lines=20> */
[----:B------:R2:W1:Y:S02]  /*0c50*/  SYNCS.EXCH.64 URZ, [UR6+0xd8], UR4 ;  /* 0x0000d80406ff75b2 */ /* 0x0004640008000100 */
[----:B--2---:R-:W-:Y:S01]  /*0c60*/  NOP ;  /* 0x0000000000007918 */ /* 0x004fe20000000000 */
.L_x_13:
[----:B------:R-:W2:Y:S01]  /*0c70*/  SHFL.IDX PT, R2, R92, RZ, 0x1f ;  /* 0x00001fff5c027589 */ /* 0x000ea200000e0000 */
[----:B------:R-:W1:Y:S01]  /*0c80*/  S2UR UR37, SR_CgaCtaId ;  /* 0x00000000002579c3 */ /* 0x000e620000008800 */
[----:B------:R-:W-:Y:S01]  /*0c90*/  NOP ;  /* 0x0000000000007918 */ /* 0x000fe20000000000 */
[----:B--2---:R-:W-:-:S13]  /*0ca0*/  ISETP.NE.AND P0, PT, R2, 0x3, PT ;  /* 0x000000030200780c */ /* 0x004fda0003f05270 */
[----:B-1----:R-:W-:Y:S05]  /*0cb0*/  @P0 BRA `(.L_x_14) ;  /* 0x0000000000340947 */ /* 0x002fea0003800000 */
[----:B------:R-:W-:Y:S01]  /*0cc0*/  UMOV UR5, 0x400 ;  /* 0x0000040000057882 */ /* 0x000fe20000000000 */
[----:B------:R-:W-:Y:S01]  /*0cd0*/  UMOV UR4, 0x20 ;  /* 0x0000002000047882 */ /* 0x000fe20000000000 */
[----:B------:R-:W-:Y:S02]  /*0ce0*/  ULEA UR5, UR37, UR5, 0x18 ;  /* 0x0000000525057291 */ /* 0x000fe4000f8ec0ff */
[----:B------:R-:W-:-:S04]  /*0cf0*/  UIADD3 UR6, UPT, UPT, -UR4, 0x100000, URZ ;  /* 0x0010000004067890 */ /* 0x000fc8000fffe1ff */
[----:B------:R-:W-:Y:S02]  /*0d00*/  USHF.L.U32 UR7, UR6, 0xb, URZ ;  /* 0x0000000b06077899 */ /* 0x000fe400080006ff */
[----:B------:R-:W-:Y:S01]  /*0d10*/  USHF.L.U32 UR6, UR6, 0x1, URZ ;  /* 0x0000000106067899 */ /* 0x000fe200080006ff */
[----:B------:R-:W-:Y:S01]  /*0d20*/  ELECT P0, URZ, PT ;  /* 0x0000000000ff782f */ /* 0x000fe20003800000 */
[----:B------:R-:W1:Y:S10]  /*0d30*/  FENCE.VIEW.ASYNC.S ;  /* 0x00000000000073c6 */ /* 0x000e740000000000 */
[----:B-1----:R1:W2:Y:S01]  /*0d40*/  SYNCS.EXCH.64 URZ, [UR5+0xe0], UR6 ;  /* 0x0000e00605ff75b2 */ /* 0x0022a20008000100 */
[----:B------:R1:W1:Y:S01]  /*0d50*/  SYNCS.EXCH.64 URZ, [UR5+0xf0], UR6 ;  /* 0x0000f00605ff75b2 */ /* 0x0002620008000100 */
[----:B------:R1:W1:Y:S01]  /*0d60*/  SYNCS.EXCH.64 URZ, [UR5+0xe8], UR6 ;  /* 0x0000e80605ff75b2 */ /* 0x0002620008000100 */
[----:B------:R1:W1:Y:S01]  /*0d70*/  SYNCS.EXCH.64 URZ, [UR5+0xf8], UR6 ;  /* 0x0000f80605ff75b2 */ /* 0x0002620008000100 */
[----:B------:R-:W-:Y:S01]  /*0d80*/  NOP ;  /* 0x0000000000007918 */ /* 0x000fe20000000000 */
.L_x_14:
[----:B------:R-:W3:Y:S01]  /*0d90*/  LDCU UR4, c[0x0][0x36c] ;  /* 0x00006d80ff0477ac */ /* 0x000ee20008000800 */
[----:B------:R-:W-:Y:S01]  /*0da0*/  ISETP.NE.OR P5, PT, R0, 0x2, !P5 ;  /* 0x000000020000780c */ /* 0x000fe20006fa5670 */
[----:B------:R-:W-:Y:S01]  /*0db0*/  NOP ;  /* 0x0000000000007918 */ /* 0x000fe20000000000 */
[----:B------:R-:W-:Y:S01]  /*0dc0*/  LOP3.LUT R2, R101, 0x1f, RZ, 0xc0, !PT ;  /* 0x0000001f65027812 */ /* 0x000fe200078ec0ff */
[----:B------:R-:W-:Y:S02]  /*0dd0*/  UISETP.NE.AND UP4, UPT, UR13, URZ, UPT ;  /* 0x000000ff0d00728c */ /* 0x000fe4000bf85270 */
[----:B---3--:R-:W-:-:S09]  /*0de0*/  UISETP.EQ.U32.AND UP2, UPT, UR4, 0x1, UPT ;  /* 0x000000010400788c */ /* 0x008fd2000bf42070 */
[----:B------:R-:W-:Y:S05]  /*0df0*/  BRA.U !UP2, `(.L_x_15) ;  /* 0x000000010a087547 */ /* 0x000fea000b800000 */
[----:B-12-4-:R-:W-:Y:S01]  /*0e00*/  UCGABAR_ARV ;  /* 0x00000000000079c7 */ /* 0x016fe20008000000 */
[----:B------:R-:W-:Y:S05]  /*0e10*/  BRA `(.L_x_16) ;  /* 0x0000000000047947 */ /* 0x000fea0003800000 */
.L_x_15:
[----:B-12-4-:R-:W-:Y:S01]  /*0e20*/  NOP ;  /* 0x0000000000007918 */ /* 0x016fe20000000000 */
.L_x_16:
[----:B------:R-:W1:Y:S01]  /*0e30*/  S2UR UR12, SR_CTAID.Y ;  /* 0x00000000000c79c3 */ /* 0x000e620000002600 */
[----:B------:R-:W-:-:S05]  /*0e40*/  CS2R.32 R87, SR_CgaSize ;  /* 0x0000000000577805 */ /* 0x000fca0000008a00 */
[----:B------:R-:W-:-:S05]  /*0e50*/  IMAD R87, R87, -0xa0, RZ ;  /* 0xffffff6057577824 */ /* 0x000fca00078e02ff */
[----:B------:R-:W-:-:S14]  /*0e60*/  R2UR UR4, R87 ;  /* 0x00000000570472ca */ /* 0x000fdc00000e0000 */
[----:B------:R-:W2:Y:S01]  /*0e70*/  LDCU UR4, c[0x0][UR4+0x2b4] ;  /* 0x00005680040477ac */ /* 0x000ea20008000800 */
[----:B------:R-:W-:-:S05]  /*0e80*/  CS2R.32 R87, SR_CgaSize ;  /* 0x0000000000577805 */ /* 0x000fca0000008a00 */
[----:B------:R-:W-:-:S05]  /*0e90*/  IMAD R87, R87, -0xa0, RZ ;  /* 0xffffff6057577824 */ /* 0x000fca00078e02ff */
[----:B------:R-:W-:-:S14]  /*0ea0*/  R2UR UR5, R87 ;  /* 0x00000000570572ca */ /* 0x000fdc00000e0000 */
[----:B------:R-:W3:Y:S01]  /*0eb0*/  LDCU UR5, c[0x0][UR5+0x2b0] ;  /* 0x00005600050577ac */ /* 0x000ee20008000800 */
[----:B------:R-:W4:Y:S01]  /*0ec0*/  S2UR UR20, SR_CTAID.X ;  /* 0x00000000001479c3 */ /* 0x000f220000002500 */
[----:B------:R-:W2:Y:S01]  /*0ed0*/  LDCU UR17, c[0x0][0xf24] ;  /* 0x0001e480ff1177ac */ /* 0x000ea20008000800 */
[----:B------:R-:W-:Y:S02]  /*0ee0*/  ULOP3.LUT UR7, UR37, 0x3, URZ, 0xc0, !UPT ;  /* 0x0000000325077892 */ /* 0x000fe4000f8ec0ff */
[----:B------:R-:W-:Y:S01]  /*0ef0*/  USHF.L.U32 UR23, UR37, 0xc, URZ ;  /* 0x0000000c25177899 */ /* 0x000fe200080006ff */
[----:B------:R-:W-:-:S05]  /*0f00*/  CS2R.32 R0, SR_CgaSize ;  /* 0x0000000000007805 */ /* 0x000fca0000008a00 */
[----:B------:R-:W-:-:S06]  /*0f10*/  IMAD R0, R0, -0xa0, RZ ;  /* 0xffffff6000007824 */ /* 0x000fcc00078e02ff */
[----:B------:R-:W3:Y:S01]  /*0f20*/  LDC R0, c[0x0][R0+0x2a4] ;  /* 0x0000a90000007b82 */ /* 0x000ee20000000800 */
[----:B------:R-:W2:Y:S01]  /*0f30*/  LDCU UR14, c[0x0][0xf30] ;  /* 0x0001e600ff0e77ac */ /* 0x000ea20008000800 */
[----:B------:R-:W-:Y:S02]  /*0f40*/  USHF.L.U32 UR15, UR37, 0x8, URZ ;  /* 0x00000008250f7899 */ /* 0x000fe400080006ff */
[----:B------:R-:W-:Y:S01]  /*0f50*/  USHF.L.U32 UR18, UR37, 0x7, URZ ;  /* 0x0000000725127899 */ /* 0x000fe200080006ff */
[----:B-1----:R-:W-:Y:S02]  /*0f60*/  I2FP.F32.U32 R86, UR12 ;  /* 0x0000000c00567c45 */ /* 0x002fe40008201000 */
[----:B------:R-:W-:-:S05]  /*0f70*/  CS2R.32 R3, SR_CgaSize ;  /* 0x0000000000037805 */ /* 0x000fca0000008a00 */
[----:B------:R-:W-:-:S06]  /*0f80*/  IMAD R3, R3, -0xa0, RZ ;  /* 0xffffff6003037824 */ /* 0x000fcc00078e02ff */
[----:B------:R-:W1:Y:S01]  /*0f90*/  LDC R3, c[0x0][R3+0x2a0] ;  /* 0x0000a80003037b82 */ /* 0x000e620000000800 */
[----:B--2---:R-:W-:Y:S01]  /*0fa0*/  UISETP.GE.AND UP0, UPT, UR17, 0x1, UPT ;  /* 0x000000011100788c */ /* 0x004fe2000bf06270 */
[----:B------:R-:W-:Y:S01]  /*0fb0*/  FMUL R86, R86, UR4 ;  /* 0x0000000456567c20 */ /* 0x000fe20008400000 */
[----:B----4-:R-:W-:-:S05]  /*0fc0*/  I2FP.F32.U32 R87, UR20 ;  /* 0x0000001400577c45 */ /* 0x010fca0008201000 */
[----:B------:R-:W2:Y:S01]  /*0fd0*/  LDC R40, c[0x0][0xf24] ;  /* 0x0003c900ff287b82 */ /* 0x000ea20000000800 */
[----:B------:R-:W4:Y:S01]  /*0fe0*/  F2I.U32.TRUNC.NTZ R86, R86 ;  /* 0x0000005600567305 */ /* 0x000f22000020f000 */
[----:B---3--:R-:W-:-:S06]  /*0ff0*/  FMUL R87, R87, UR5 ;  /* 0x0000000557577c20 */ /* 0x008fcc0008400000 */
[----:B------:R-:W3:Y:S01]  /*1000*/  S2UR UR36, SR_CTAID.Z ;  /* 0x00000000002479c3 */ /* 0x000ee20000002700 */
[----:B------:R-:W3:Y:S01]  /*1010*/  F2I.U32.TRUNC.NTZ R87, R87 ;  /* 0x0000005700577305 */ /* 0x000ee2000020f000 */
[----:B----4-:R-:W-:-:S05]  /*1020*/  IADD3 R86, PT, PT, -R86, RZ, RZ ;  /* 0x000000ff56567210 */ /* 0x010fca0007ffe1ff */
[----:B------:R-:W-:Y:S01]  /*1030*/  IMAD R86, R0, R86, UR12 ;  /* 0x0000000c00567e24 */ /* 0x000fe2000f8e0256 */
[----:B------:R-:W-:Y:S02]  /*1040*/  PRMT R0, RZ, 0x7610, R0 ;  /* 0x00007610ff007816 */ /* 0x000fe40000000000 */
[----:B---3--:R-:W-:-:S05]  /*1050*/  IADD3 R87, PT, PT, -R87, RZ, RZ ;  /* 0x000000ff57577210 */ /* 0x008fca0007ffe1ff */
[----:B-1----:R-:W-:Y:S01]  /*1060*/  IMAD R87, R3, R87, UR20 ;  /* 0x0000001403577e24 */ /* 0x002fe2000f8e0257 */
[----:B------:R-:W-:Y:S06]  /*1070*/  BRA.U UP4, `(.L_x_17) ;  /* 0x00000001043c7547 */ /* 0x000fec000b800000 */
[C---:B------:R-:W-:Y:S02]  /*1080*/  ISETP.NE.AND P3, PT, R86.reuse, 0x1, PT ;  /* 0x000000015600780c */ /* 0x040fe40003f65270 */
[C---:B------:R-:W-:Y:S02]  /*1090*/  ISETP.NE.AND P2, PT, R86.reuse, 0x2, PT ;  /* 0x000000025600780c */ /* 0x040fe40003f45270 */
[C---:B------:R-:W-:Y:S02]  /*10a0*/  ISETP.NE.AND P0, PT, R86.reuse, RZ, PT ;  /* 0x000000ff5600720c */ /* 0x040fe40003f05270 */
[----:B------:R-:W-:Y:S02]  /*10b0*/  ISETP.NE.AND P4, PT, R87, RZ, PT ;  /* 0x000000ff5700720c */ /* 0x000fe40003f85270 */
[----:B------:R-:W-:Y:S02]  /*10c0*/  ISETP.NE.AND P1, PT, R86, 0x3, PT ;  /* 0x000000035600780c */ /* 0x000fe40003f25270 */
[----:B------:R-:W-:-:S02]  /*10d0*/  SEL R4, RZ, 0x2, P3 ;  /* 0x00000002ff047807 */ /* 0x000fc40001800000 */
[----:B------:R-:W-:Y:S02]  /*10e0*/  SEL R3, RZ, 0x4, P2 ;  /* 0x00000004ff037807 */ /* 0x000fe40001000000 */
[----:B------:R-:W-:Y:S02]  /*10f0*/  ISETP.EQ.OR P0, PT, R87, RZ, !P0 ;  /* 0x000000ff5700720c */ /* 0x000fe40004702670 */
[----:B------:R-:W-:Y:S02]  /*1100*/  SEL R0, RZ, 0x8, P1 ;  /* 0x00000008ff007807 */ /* 0x000fe40000800000 */
[----:B------:R-:W-:Y:S02]  /*1110*/  SEL R4, R4, 0x2, P4 ;  /* 0x0000000204047807 */ /* 0x000fe40002000000 */
[----:B------:R-:W-:Y:S02]  /*1120*/  SEL R3, R3, 0x4, P4 ;  /* 0x0000000403037807 */ /* 0x000fe40002000000 */
[----:B------:R-:W-:-:S02]  /*1130*/  SEL R5, RZ, 0x1, !P0 ;  /* 0x00000001ff057807 */ /* 0x000fc40004000000 */
[----:B------:R-:W-:Y:S02]  /*1140*/  SEL R0, R0, 0x8, P4 ;  /* 0x0000000800007807 */ /* 0x000fe40002000000 */
[----:B------:R-:W-:-:S05]  /*1150*/  IADD3 R3, PT, PT, R3, R4, R5 ;  /* 0x0000000403037210 */ /* 0x000fca0007ffe005 */
[----:B------:R-:W-:Y:S02]  /*1160*/  IMAD.IADD R0, R3, 0x1, R0 ;  /* 0x0000000103007824 */ /* 0x000fe400078e0200 */
.L_x_17:
[----:B------:R-:W-:Y:S05]  /*1170*/  BRA.U !UP0, `(.L_x_18) ;  /* 0x0000000108b87547 */ /* 0x000fea000b800000 */
[----:B------:R-:W1:Y:S01]  /*1180*/  LDCU.128 UR8, c[0x0][0xf10] ;  /* 0x0001e200ff0877ac */ /* 0x000e620008000c00 */
[----:B------:R-:W3:Y:S01]  /*1190*/  LDCU UR21, c[0x0][0x370] ;  /* 0x00006e00ff1577ac */ /* 0x000ee20008000800 */
[----:B------:R-:W4:Y:S01]  /*11a0*/  LDCU UR19, c[0x0][0x374] ;  /* 0x00006e80ff1377ac */ /* 0x000f220008000800 */
[----:B------:R-:W2:Y:S01]  /*11b0*/  LDCU UR16, c[0x0][0xf0c] ;  /* 0x0001e180ff1077ac */ /* 0x000ea20008000800 */
[----:B------:R-:W3:Y:S01]  /*11c0*/  LDCU UR6, c[0x0][0xf20] ;  /* 0x0001e400ff0677ac */ /* 0x000ee20008000800 */
[----:B------:R-:W3:Y:S01]  /*11d0*/  LDCU.64 UR4, c[0x0][0xf28] ;  /* 0x0001e500ff0477ac */ /* 0x000ee20008000a00 */
[----:B-1----:R-:W-:Y:S02]  /*11e0*/  UISETP.NE.AND UP1, UPT, UR10, 0x1, UPT ;  /* 0x000000010a00788c */ /* 0x002fe4000bf25270 */
[----:B----4-:R-:W-:Y:S02]  /*11f0*/  UIMAD.WIDE.U32 UR26, UR19, UR11, URZ ;  /* 0x0000000b131a72a5 */ /* 0x010fe4000f8e00ff */
[----:B------:R-:W-:-:S02]  /*1200*/  UISETP.NE.AND UP0, UPT, UR17, 0x1, UPT ;  /* 0x000000011100788c */ /* 0x000fc4000bf05270 */
[----:B--2---:R-:W-:Y:S02]  /*1210*/  UISETP.NE.AND UP3, UPT, UR16, 0x1, UPT ;  /* 0x000000011000788c */ /* 0x004fe4000bf65270 */
[----:B------:R-:W-:Y:S02]  /*1220*/  UIMAD.WIDE.U32 UR28, UR12, UR11, URZ ;  /* 0x0000000b0c1c72a5 */ /* 0x000fe4000f8e00ff */
[----:B---3--:R-:W-:Y:S01]  /*1230*/  UIMAD.WIDE.U32 UR24, UR21, UR8, URZ ;  /* 0x00000008151872a5 */ /* 0x008fe2000f8e00ff */
[----:B------:R-:W-:Y:S01]  /*1240*/  UMOV UR11, UR27 ;  /* 0x0000001b000b7c82 */ /* 0x000fe20008000000 */
[----:B------:R-:W-:Y:S02]  /*1250*/  UIMAD.WIDE.U32 UR26, UR20, UR8, URZ ;  /* 0x00000008141a72a5 */ /* 0x000fe4000f8e00ff */
[----:B------:R-:W-:-:S03]  /*1260*/  @UP1 USHF.R.U32.HI UR19, URZ, UR6, UR11 ;  /* 0x00000006ff131299 */ /* 0x000fc6000801160b */
[----:B------:R-:W-:Y:S02]  /*1270*/  @UP3 USHF.R.U32.HI UR21, URZ, UR9, UR25 ;  /* 0x00000009ff153299 */ /* 0x000fe40008011619 */
[----:B------:R-:W-:Y:S02]  /*1280*/  UIMAD.WIDE.U32 UR24, UR19, UR4, URZ ;  /* 0x00000004131872a5 */ /* 0x000fe4000f8e00ff */
[----:B------:R-:W-:Y:S02]  /*1290*/  USHF.R.U32.HI UR29, URZ, UR6, UR29 ;  /* 0x00000006ff1d7299 */ /* 0x000fe4000801161d */
[----:B------:R-:W-:Y:S02]  /*12a0*/  UIMAD.WIDE.U32 UR30, UR21, UR4, URZ ;  /* 0x00000004151e72a5 */ /* 0x000fe4000f8e00ff */
[----:B------:R-:W-:Y:S02]  /*12b0*/  @UP0 USHF.R.U32.HI UR19, URZ, UR5, UR25 ;  /* 0x00000005ff130299 */ /* 0x000fe40008011619 */
[----:B------:R-:W-:-:S02]  /*12c0*/  USHF.R.U32.HI UR27, URZ, UR9, UR27 ;  /* 0x00000009ff1b7299 */ /* 0x000fc4000801161b */
[----:B------:R-:W-:Y:S02]  /*12d0*/  USEL UR29, UR12, UR29, !UP1 ;  /* 0x0000001d0c1d7287 */ /* 0x000fe4000c800000 */
[----:B------:R-:W-:Y:S02]  /*12e0*/  @UP0 USHF.R.U32.HI UR21, URZ, UR5, UR31 ;  /* 0x00000005ff150299 */ /* 0x000fe4000801161f */
[----:B------:R-:W-:Y:S02]  /*12f0*/  UIMAD UR19, UR19, UR17, URZ ;  /* 0x00000011131372a4 */ /* 0x000fe4000f8e02ff */
[----:B------:R-:W-:Y:S02]  /*1300*/  USEL UR27, UR20, UR27, !UP3 ;  /* 0x0000001b141b7287 */ /* 0x000fe4000d800000 */
[----:B------:R-:W-:Y:S02]  /*1310*/  UIMAD UR6, UR21, UR17, URZ ;  /* 0x00000011150672a4 */ /* 0x000fe4000f8e02ff */
[----:B------:R-:W-:-:S02]  /*1320*/  UISETP.GE.AND UP1, UPT, UR29, UR19, UPT ;  /* 0x000000131d00728c */ /* 0x000fc4000bf26270 */
[----:B------:R-:W-:Y:S02]  /*1330*/  UIMAD.WIDE.U32 UR8, UR29, UR4, URZ ;  /* 0x000000041d0872a5 */ /* 0x000fe4000f8e00ff */
[----:B------:R-:W-:Y:S02]  /*1340*/  UISETP.GE.OR UP1, UPT, UR27, UR6, UP1 ;  /* 0x000000061b00728c */ /* 0x000fe40008f26670 */
[----:B------:R-:W-:Y:S02]  /*1350*/  UIMAD.WIDE.U32 UR24, UR27, UR4, URZ ;  /* 0x000000041b1872a5 */ /* 0x000fe4000f8e00ff */
[----:B------:R-:W-:Y:S02]  /*1360*/  USHF.R.U32.HI UR4, URZ, UR5, UR9 ;  /* 0x00000005ff047299 */ /* 0x000fe40008011609 */
[----:B------:R-:W-:Y:S02]  /*1370*/  UIADD3 UR6, UPT, UPT, -UR29, URZ, URZ ;  /* 0x000000ff1d067290 */ /* 0x000fe4000fffe1ff */
[----:B------:R-:W-:-:S02]  /*1380*/  USEL UR4, UR29, UR4, !UP0 ;  /* 0x000000041d047287 */ /* 0x000fc4000c000000 */
[----:B------:R-:W-:Y:S02]  /*1390*/  UIADD3 UR8, UPT, UPT, -UR27, URZ, URZ ;  /* 0x000000ff1b087290 */ /* 0x000fe4000fffe1ff */
[----:B------:R-:W-:Y:S02]  /*13a0*/  @!UP1 USHF.R.U32.HI UR9, URZ, UR5, UR25 ;  /* 0x00000005ff099299 */ /* 0x000fe40008011619 */
[----:B------:R-:W-:Y:S02]  /*13b0*/  UIADD3 UR5, UPT, UPT, -UR4, URZ, URZ ;  /* 0x000000ff04057290 */ /* 0x000fe4000fffe1ff */
[----:B------:R-:W-:Y:S02]  /*13c0*/  @!UP1 USEL UR9, UR27, UR9, !UP0 ;  /* 0x000000091b099287 */ /* 0x000fe4000c000000 */
[----:B------:R-:W-:Y:S02]  /*13d0*/  UIMAD UR5, UR17, UR5, UR29 ;  /* 0x00000005110572a4 */ /* 0x000fe4000f8e021d */
[----:B------:R-:W-:-:S02]  /*13e0*/  @!UP1 UIADD3 UR4, UPT, UPT, UR4, -UR9, URZ ;  /* 0x8000000904049290 */ /* 0x000fc4000fffe0ff */
[----:B------:R-:W-:Y:S02]  /*13f0*/  @!UP1 UIMAD UR5, UR5, UR21, UR9 ;  /* 0x00000015050592a4 */ /* 0x000fe4000f8e0209 */
[----:B------:R-:W-:Y:S02]  /*1400*/  UIMAD UR6, UR10, UR6, UR12 ;  /* 0x000000060a0672a4 */ /* 0x000fe4000f8e020c */
[----:B------:R-:W-:Y:S02]  /*1410*/  @!UP1 UIMAD UR29, UR4, UR17, UR27 ;  /* 0x00000011041d92a4 */ /* 0x000fe4000f8e021b */
[----:B------:R-:W-:Y:S01]  /*1420*/  UIMAD UR8, UR16, UR8, UR20 ;  /* 0x00000008100872a4 */ /* 0x000fe2000f8e0214 */
[----:B------:R-:W-:Y:S01]  /*1430*/  @!UP1 UMOV UR27, UR5 ;  /* 0x00000005001b9c82 */ /* 0x000fe20008000000 */
[----:B------:R-:W-:Y:S02]  /*1440*/  UIMAD UR12, UR29, UR10, UR6 ;  /* 0x0000000a1d0c72a4 */ /* 0x000fe4000f8e0206 */
[----:B------:R-:W-:-:S12]  /*1450*/  UIMAD UR20, UR27, UR16, UR8 ;  /* 0x000000101b1472a4 */ /* 0x000fd8000f8e0208 */
.L_x_18:
[----:B------:R-:W-:Y:S02]  /*1460*/  UISETP.NE.AND UP0, UPT, UR14, 0x1, UPT ;  /* 0x000000010e00788c */ /* 0x000fe4000bf05270 */
[----:B------:R-:W-:Y:S02]  /*1470*/  UISETP.NE.AND UP3, UPT, UR13, 0x2, UPT ;  /* 0x000000020d00788c */ /* 0x000fe4000bf65270 */
[----:B------:R-:W-:Y:S02]  /*1480*/  ULOP3.LUT UR6, UR23, 0x3000, URZ, 0xc0, !UPT ;  /* 0x0000300017067892 */ /* 0x000fe4000f8ec0ff */
[----:B------:R-:W-:Y:S02]  /*1490*/  ULOP3.LUT UR5, UR15, 0x300, URZ, 0xc0, !UPT ;  /* 0x000003000f057892 */ /* 0x000fe4000f8ec0ff */
[----:B------:R-:W-:Y:S02]  /*14a0*/  USHF.R.U32.HI UR4, URZ, 0x1, UR7 ;  /* 0x00000001ff047899 */ /* 0x000fe40008011607 */
[----:B------:R-:W-:Y:S01]  /*14b0*/  ULOP3.LUT UR18, UR18, 0x80, URZ, 0xc0, !UPT ;  /* 0x0000008012127892 */ /* 0x000fe2000f8ec0ff */
[----:B------:R-:W-:Y:S11]  /*14c0*/  BRA.U UP0, `(.L_x_19) ;  /* 0x0000000100407547 */ /* 0x000ff6000b800000 */
[----:B------:R-:W1:Y:S01]  /*14d0*/  LDCU.128 UR8, c[0x0][0xf10] ;  /* 0x0001e200ff0877ac */ /* 0x000e620008000c00 */
[----:B------:R-:W3:Y:S01]  /*14e0*/  LDCU UR15, c[0x0][0xf0c] ;  /* 0x0001e180ff0f77ac */ /* 0x000ee20008000800 */
[----:B------:R-:W4:Y:S01]  /*14f0*/  LDCU UR14, c[0x0][0xf20] ;  /* 0x0001e400ff0e77ac */ /* 0x000f220008000800 */
[----:B-1----:R-:W-:Y:S02]  /*1500*/  UIMAD.WIDE.U32 UR24, UR20, UR8, URZ ;  /* 0x00000008141872a5 */ /* 0x002fe4000f8e00ff */
[----:B------:R-:W-:Y:S02]  /*1510*/  UIMAD.WIDE.U32 UR16, UR12, UR11, URZ ;  /* 0x0000000b0c1072a5 */ /* 0x000fe4000f8e00ff */
[----:B---3--:R-:W-:Y:S02]  /*1520*/  UISETP.NE.AND UP1, UPT, UR15, 0x1, UPT ;  /* 0x000000010f00788c */ /* 0x008fe4000bf25270 */
[----:B------:R-:W-:Y:S01]  /*1530*/  UISETP.NE.AND UP0, UPT, UR10, 0x1, UPT ;  /* 0x000000010a00788c */ /* 0x000fe2000bf05270 */
[----:B------:R-:W-:Y:S01]  /*1540*/  UMOV UR11, UR25 ;  /* 0x00000019000b7c82 */ /* 0x000fe20008000000 */
[----:B----4-:R-:W-:-:S02]  /*1550*/  USHF.R.U32.HI UR14, URZ, UR14, UR17 ;  /* 0x0000000eff0e7299 */ /* 0x010fc40008011611 */
[----:B------:R-:W-:Y:S02]  /*1560*/  USHF.R.U32.HI UR9, URZ, UR9, UR11 ;  /* 0x00000009ff097299 */ /* 0x000fe4000801160b */
[----:B------:R-:W-:Y:S02]  /*1570*/  USEL UR14, UR12, UR14, !UP0 ;  /* 0x0000000e0c0e7287 */ /* 0x000fe4000c000000 */
[----:B------:R-:W-:-:S04]  /*1580*/  USEL UR9, UR20, UR9, !UP1 ;  /* 0x0000000914097287 */ /* 0x000fc8000c800000 */
[----:B------:R-:W-:Y:S02]  /*1590*/  UIADD3 UR8, UPT, UPT, UR9, -UR14, URZ ;  /* 0x8000000e09087290 */ /* 0x000fe4000fffe0ff */
[----:B------:R-:W-:Y:S02]  /*15a0*/  UIADD3 UR9, UPT, UPT, -UR9, UR14, URZ ;  /* 0x0000000e09097290 */ /* 0x000fe4000fffe1ff */
[----:B------:R-:W-:Y:S02]  /*15b0*/  UIMAD UR12, UR8, UR10, UR12 ;  /* 0x0000000a080c72a4 */ /* 0x000fe4000f8e020c */
[----:B------:R-:W-:-:S12]  /*15c0*/  UIMAD UR20, UR9, UR15, UR20 ;  /* 0x0000000f091472a4 */ /* 0x000fd8000f8e0214 */
.L_x_19:
[----:B------:R-:W-:Y:S05]  /*15d0*/  BRA.U !UP2, `(.L_x_20) ;  /* 0x000000010a0c7547 */ /* 0x000fea000b800000 */
[----:B------:R-:W-:Y:S01]  /*15e0*/  UCGABAR_WAIT ;  /* 0x0000000000007dc7 */ /* 0x000fe20008000000 */
[----:B------:R-:W-:Y:S01]  /*15f0*/  CCTL.IVALL ;  /* 0x00000000ff00798f */ /* 0x000fe20002000000 */
[----:B------:R-:W-:Y:S05]  /*1600*/  BRA `(.L_x_21) ;  /* 0x0000000000047947 */ /* 0x000fea0003800000 */
.L_x_20:
[----:B------:R-:W-:Y:S06]  /*1610*/  BAR.SYNC.DEFER_BLOCKING 0x0 ;  /* 0x0000000000007b1d */ /* 0x000fec0000010000 */
.L_x_21:
[----:B------:R-:W-:Y:S05]  /*1620*/  BRA.U UP3, `(.L_x_22) ;  /* 0x00000015035c7547 */ /* 0x000fea000b800000 */
[----:B------:R-:W1:Y:S01]  /*1630*/  LDCU UR30, c[0x0][0x38c] ;  /* 0x00007180ff1e77ac */ /* 0x000e620008000800 */
[----:B------:R-:W3:Y:S01]  /*1640*/  LDC R8, c[0x0][0x370] ;  /* 0x0000dc00ff087b82 */ /* 0x000ee20000000800 */
[----:B------:R-:W-:Y:S01]  /*1650*/  PLOP3.LUT P1, PT, PT, PT, UP5, 0x80, 0x8 ;  /* 0x000000000008781c */ /* 0x000fe20003f2f058 */
[----:B------:R-:W-:Y:S01]  /*1660*/  IMAD.MOV.U32 R15, RZ, RZ, 0x1 ;  /* 0x00000001ff0f7424 */ /* 0x000fe200078e00ff */
[----:B------:R-:W-:Y:S01]  /*1670*/  ISETP.EQ.OR P4, PT, R2, RZ, P5 ;  /* 0x000000ff0200720c */ /* 0x000fe20002f82670 */
[----:B------:R-:W-:Y:S01]  /*1680*/  IMAD.MOV.U32 R14, RZ, RZ, RZ ;  /* 0x000000ffff0e7224 */ /* 0x000fe200078e00ff */
[----:B------:R-:W-:Y:S02]  /*1690*/  PLOP3.LUT P1, PT, P1, PT, PT, 0x8, 0x80 ;  /* 0x000000000080781c */ /* 0x000fe40000f2e170 */
[----:B------:R-:W-:Y:S01]  /*16a0*/  CS2R R12, SRZ ;  /* 0x00000000000c7805 */ /* 0x000fe2000001ff00 */
[----:B------:R-:W-:Y:S01]  /*16b0*/  IMAD.MOV.U32 R11, RZ, RZ, 0x1 ;  /* 0x00000001ff0b7424 */ /* 0x000fe200078e00ff */
[----:B------:R-:W4:Y:S01]  /*16c0*/  LDC R0, c[0x0][0x374] ;  /* 0x0000dd00ff007b82 */ /* 0x000f220000000800 */
[----:B------:R-:W2:Y:S01]  /*16d0*/  LDCU.64 UR40, c[0x0][0x348] ;  /* 0x00006900ff2877ac */ /* 0x000ea20008000a00 */
[----:B------:R-:W-:Y:S01]  /*16e0*/  UMOV UR23, URZ ;  /* 0x000000ff00177c82 */ /* 0x000fe20008000000 */
[----:B-1----:R-:W-:-:S04]  /*16f0*/  UIADD3 UR8, UPT, UPT, UR30, 0xff, URZ ;  /* 0x000000ff1e087890 */ /* 0x002fc8000fffe0ff */
[----:B------:R-:W-:-:S04]  /*1700*/  USHF.R.S32.HI UR38, URZ, 0x1f, UR8 ;  /* 0x0000001fff267899 */ /* 0x000fc80008011408 */
[----:B------:R-:W-:Y:S02]  /*1710*/  ULEA.HI UR38, UR38, UR8, URZ, 0x8 ;  /* 0x0000000826267291 */ /* 0x000fe4000f8f40ff */
[----:B------:R-:W-:Y:S02]  /*1720*/  UIADD3 UR8, UPT, UPT, UR30, -0x1, URZ ;  /* 0xffffffff1e087890 */ /* 0x000fe4000fffe0ff */
[----:B------:R-:W-:Y:S02]  /*1730*/  USHF.R.S32.HI UR38, URZ, 0x8, UR38 ;  /* 0x00000008ff267899 */ /* 0x000fe40008011426 */
[----:B------:R-:W-:Y:S02]  /*1740*/  UISETP.GE.U32.AND UP1, UPT, UR8, -0x1ff, UPT ;  /* 0xfffffe010800788c */ /* 0x000fe4000bf26070 */
[----:B------:R-:W-:Y:S02]  /*1750*/  UISETP.LT.U32.AND UP0, UPT, UR38, 0x5, UPT ;  /* 0x000000052600788c */ /* 0x000fe4000bf01070 */
[----:B------:R-:W-:-:S02]  /*1760*/  UIADD3 UR30, UPT, UPT, UR30, 0x1fe, URZ ;  /* 0x000001fe1e1e7890 */ /* 0x000fc4000fffe0ff */
[----:B------:R-:W-:Y:S02]  /*1770*/  USEL UR31, UR38, 0x5, UP0 ;  /* 0x00000005261f7887 */ /* 0x000fe40008000000 */
[----:B------:R-:W-:Y:S02]  /*1780*/  UISETP.NE.AND UP0, UPT, UR13, URZ, UPT ;  /* 0x000000ff0d00728c */ /* 0x000fe4000bf05270 */
[----:B------:R-:W-:Y:S02]  /*1790*/  UIADD3 UR15, UPT, UPT, UR31, -0x1, URZ ;  /* 0xffffffff1f0f7890 */ /* 0x000fe4000fffe0ff */
[----:B------:R-:W-:Y:S02]  /*17a0*/  @UP1 UIADD3 UR15, UPT, UPT, UR31, URZ, URZ ;  /* 0x000000ff1f0f1290 */ /* 0x000fe4000fffe0ff */
[----:B------:R-:W-:Y:S02]  /*17b0*/  USEL UR22, UR22, 0x2, UP0 ;  /* 0x0000000216167887 */ /* 0x000fe40008000000 */
[----:B------:R-:W-:-:S02]  /*17c0*/  UIADD3 UR29, UPT, UPT, UR38, -UR31, URZ ;  /* 0x8000001f261d7290 */ /* 0x000fc4000fffe0ff */
[----:B--23--:R-:W-:-:S12]  /*17d0*/  UIADD3 UR15, UPT, UPT, UR15, 0x1, URZ ;  /* 0x000000010f0f7890 */ /* 0x00cfd8000fffe0ff */
.L_x_46:
[----:B------:R-:W-:Y:S01]  /*17e0*/  UISETP.NE.AND UP0, UPT, UR37, URZ, UPT ;  /* 0x000000ff2500728c */ /* 0x000fe2000bf05270 */
[----:B------:R-:W1:Y:S08]  /*17f0*/  S2UR UR37, SR_CgaCtaId ;  /* 0x00000000002579c3 */ /* 0x000e700000008800 */
[----:B------:R-:W-:Y:S05]  /*1800*/  BRA.U UP0, `(.L_x_23) ;  /* 0x0000000100347547 */ /* 0x000fea000b800000 */
[----:B------:R-:W2:Y:S01]  /*1810*/  S2R R2, SR_CgaCtaId ;  /* 0x0000000000027919 */ /* 0x000ea20000008800 */
[----:B------:R-:W-:-:S04]  /*1820*/  MOV R3, 0x400 ;  /* 0x0000040000037802 */ /* 0x000fc80000000f00 */
[----:B--2---:R-:W-:Y:S02]  /*1830*/  LEA R2, R2, R3, 0x18 ;  /* 0x0000000302027211 */ /* 0x004fe400078ec0ff */
[----:B------:R-:W-:-:S03]  /*1840*/  SHF.L.U32 R3, R11, 0x1f, RZ ;  /* 0x0000001f0b037819 */ /* 0x000fc600000006ff */
[----:B------:R-:W-:-:S04]  /*1850*/  IMAD R2, R12, 0x8, R2 ;  /* 0x000000080c027824 */ /* 0x000fc800078e0202 */
[----:B------:R-:W2:Y:S02]  /*1860*/  SYNCS.PHASECHK.TRANS64.TRYWAIT P0, [R2+URZ+0xf0], R3 ;  /* 0x0000f003020075a7 */ /* 0x000ea400080011ff */
[----:B--2---:R-:W-:Y:S05]  /*1870*/  @!P0 BRA `(.L_x_24) ;  /* 0x0000007c00288947 */ /* 0x004fea0003800000 */
.L_x_141:
[----:B------:R-:W-:Y:S01]  /*1880*/  VIADD R12, R12, 0x1 ;  /* 0x000000010c0c7836 */ /* 0x000fe20000000000 */
[----:B------:R2:W-:Y:S04]  /*1890*/  SYNCS.ARRIVE.TRANS64.A1T0 RZ, [R2+URZ+0xe0], RZ ;  /* 0x0000e0ff02ff79a7 */ /* 0x0005e800081000ff */
[----:B------:R-:W-:-:S04]  /*18a0*/  ISETP.NE.AND P0, PT, R12, 0x2, PT ;  /* 0x000000020c00780c */ /* 0x000fc80003f05270 */
[----:B------:R-:W-:Y:S02]  /*18b0*/  SEL R12, R12, RZ, P0 ;  /* 0x000000ff0c0c7207 */ /* 0x000fe40000000000 */
[----:B--2---:R-:W-:-:S04]  /*18c0*/  SEL R2, RZ, 0x1, P0 ;  /* 0x00000001ff027807 */ /* 0x004fc80000000000 */
[----:B------:R-:W-:-:S07]  /*18d0*/  LOP3.LUT R11, R11, R2, RZ, 0x3c, !PT ;  /* 0x000000020b0b7212 */ /* 0x000fce00078e3cff */
.L_x_23:
[----:B------:R-:W-:Y:S01]  /*18e0*/  UMOV UR14, 0x400 ;  /* 0x00000400000e7882 */ /* 0x000fe20000000000 */
[----:B------:R-:W-:Y:S01]  /*18f0*/  SHF.L.U32 R2, R15, 0x1f, RZ ;  /* 0x0000001f0f027819 */ /* 0x000fe200000006ff */
[----:B-1----:R-:W-:Y:S02]  /*1900*/  ULEA UR14, UR37, UR14, 0x18 ;  /* 0x0000000e250e7291 */ /* 0x002fe4000f8ec0ff */
[----:B------:R-:W-:Y:S02]  /*1910*/  UISETP.GE.U32.AND UP0, UPT, UR30, 0x1ff, UPT ;  /* 0x000001ff1e00788c */ /* 0x000fe4000bf06070 */
[----:B------:R-:W-:Y:S02]  /*1920*/  ULEA UR8, UR23, UR14, 0x3 ;  /* 0x0000000e17087291 */ /* 0x000fe4000f8e18ff */
[----:B------:R-:W-:Y:S02]  /*1930*/  ULEA UR35, UR20, UR7, 0x2 ;  /* 0x0000000714237291 */ /* 0x000fe4000f8e10ff */
[----:B------:R-:W-:-:S02]  /*1940*/  USHF.L.U32 UR27, UR12, 0x7, URZ ;  /* 0x000000070c1b7899 */ /* 0x000fc400080006ff */
[----:B------:R-:W-:Y:S01]  /*1950*/  USHF.L.U32 UR35, UR35, 0x5, URZ ;  /* 0x0000000523237899 */ /* 0x000fe200080006ff */
[----:B------:R-:W-:Y:S02]  /*1960*/  UMOV UR43, URZ ;  /* 0x000000ff002b7c82 */ /* 0x000fe40008000000 */
[----:B------:R1:W2:Y:S01]  /*1970*/  SYNCS.PHASECHK.TRANS64.TRYWAIT P2, [UR8+0x28], R2 ;  /* 0x00002802ff0075a7 */ /* 0x0002a20008041108 */
[----:B------:R-:W-:Y:S08]  /*1980*/  BRA.U !UP0, `(.L_x_25) ;  /* 0x0000000508147547 */ /* 0x000ff0000b800000 */
[----:B------:R-:W-:Y:S01]  /*1990*/  UMOV UR42, URZ ;  /* 0x000000ff002a7c82 */ /* 0x000fe20008000000 */
[----:B------:R-:W-:-:S05]  /*19a0*/  UMOV UR39, UR23 ;  /* 0x0000001700277c82 */ /* 0x000fca0008000000 */
.L_x_33:
[----:B------:R-:W-:Y:S01]  /*19b0*/  ULEA UR33, UR39, UR14, 0x3 ;  /* 0x0000000e27217291 */ /* 0x000fe2000f8e18ff */
[----:B--2---:R-:W-:Y:S01]  /*19c0*/  @!P5 MOV R3, 0x8800 ;  /* 0x000088000003d802 */ /* 0x004fe20000000f00 */
[----:B--23--:R-:W-:Y:S10]  /*19d0*/  @P2 BRA `(.L_x_26) ;  /* 0x00000000000c2947 */ /* 0x00cff40003800000 */
[----:B------:R-:W-:-:S04]  /*19e0*/  SHF.L.U32 R4, R15, 0x1f, RZ ;  /* 0x0000001f0f047819 */ /* 0x000fc800000006ff */
[----:B------:R-:W2:Y:S02]  /*19f0*/  SYNCS.PHASECHK.TRANS64.TRYWAIT P0, [UR33+0x28], R4 ;  /* 0x00002804ff0075a7 */ /* 0x000ea40008001121 */
[----:B--2---:R-:W-:Y:S05]  /*1a00*/  @!P0 BRA `(.L_x_27) ;  /* 0x0000007800d88947 */ /* 0x004fea0003800000 */
.L_x_26:
[----:B------:R2:W-:Y:S01]  /*1a10*/  @!P5 SYNCS.ARRIVE.TRANS64 RZ, [UR33], R3 ;  /* 0x00000003ffffd9a7 */ /* 0x0005e20008000021 */
[----:B------:R-:W-:-:S04]  /*1a20*/  ULOP3.LUT UR8, UR22, 0x2, URZ, 0xfc, !UPT ;  /* 0x0000000216087892 */ /* 0x000fc8000f8efcff */
[----:B------:R-:W-:-:S09]  /*1a30*/  UISETP.NE.AND UP0, UPT, UR8, 0x2, UPT ;  /* 0x000000020800788c */ /* 0x000fd2000bf05270 */
[----:B------:R-:W-:Y:S05]  /*1a40*/  BRA.U UP0, `(.L_x_28) ;  /* 0x0000000100047547 */ /* 0x000fea000b800000 */
[----:B------:R-:W-:Y:S05]  /*1a50*/  BPT.TRAP 0x1 ;  /* 0x000000040000795c */ /* 0x000fea0000300000 */
.L_x_28:
[----:B------:R-:W-:Y:S04]  /*1a60*/  BSSY.RECONVERGENT B0, `(.L_x_29) ;  /* 0x0000003000007945 */ /* 0x000fe80003800200 */
[----:B------:R-:W-:Y:S05]  /*1a70*/  @P4 BRA `(.L_x_30) ;  /* 0x0000000000044947 */ /* 0x000fea0003800000 */
[----:B------:R-:W-:Y:S05]  /*1a80*/  BPT.TRAP 0x1 ;  /* 0x000000040000795c */ /* 0x000fea0000300000 */
.L_x_30:
[----:B------:R-:W-:Y:S05]  /*1a90*/  BSYNC.RECONVERGENT B0 ;  /* 0x0000000000007941 */ /* 0x000fea0003800200 */
.L_x_29:
[----:B------:R-:W-:Y:S01]  /*1aa0*/  UIADD3 UR23, UPT, UPT, UR39, 0x1, URZ ;  /* 0x0000000127177890 */ /* 0x000fe2000fffe0ff */
[----:B------:R-:W-:Y:S01]  /*1ab0*/  BSSY.RECONVERGENT B0, `(.L_x_31) ;  /* 0x000002d000007945 */ /* 0x000fe20003800200 */
[----:B------:R-:W-:Y:S02]  /*1ac0*/  ELECT P0, URZ, PT ;  /* 0x0000000000ff782f */ /* 0x000fe40003800000 */
[----:B------:R-:W-:-:S04]  /*1ad0*/  UISETP.NE.AND UP0, UPT, UR23, 0x5, UPT ;  /* 0x000000051700788c */ /* 0x000fc8000bf05270 */
[----:B------:R-:W-:Y:S02]  /*1ae0*/  USEL UR9, URZ, 0x1, UP0 ;  /* 0x00000001ff097887 */ /* 0x000fe40008000000 */
[----:B------:R-:W-:-:S04]  /*1af0*/  USEL UR23, UR23, URZ, UP0 ;  /* 0x000000ff17177287 */ /* 0x000fc80008000000 */
[----:B------:R-:W-:Y:S01]  /*1b00*/  ULEA UR8, UR23, UR14, 0x3 ;  /* 0x0000000e17087291 */ /* 0x000fe2000f8e18ff */
[----:B------:R-:W-:-:S04]  /*1b10*/  LOP3.LUT R15, R15, UR9, RZ, 0x3c, !PT ;  /* 0x000000090f0f7c12 */ /* 0x000fc8000f8e3cff */
[----:B-1----:R-:W-:-:S04]  /*1b20*/  SHF.L.U32 R2, R15, 0x1f, RZ ;  /* 0x0000001f0f027819 */ /* 0x002fc800000006ff */
[----:B------:R1:W3:Y:S01]  /*1b30*/  SYNCS.PHASECHK.TRANS64.TRYWAIT P2, [UR8+0x28], R2 ;  /* 0x00002802ff0075a7 */ /* 0x0002e20008041108 */
[----:B------:R-:W-:Y:S05]  /*1b40*/  @!P0 BRA `(.L_x_32) ;  /* 0x00000000008c8947 */ /* 0x000fea0003800000 */
[----:B------:R-:W-:Y:S02]  /*1b50*/  USHF.L.U32 UR24, UR39, 0xe, URZ ;  /* 0x0000000e27187899 */ /* 0x000fe400080006ff */
[----:B------:R-:W-:Y:S02]  /*1b60*/  USHF.L.U32 UR8, UR39, 0xa, URZ ;  /* 0x0000000a27087899 */ /* 0x000fe400080006ff */
[----:B------:R-:W-:Y:S02]  /*1b70*/  UIADD3 UR52, UP3, UPT, UR40, 0x80, URZ ;  /* 0x0000008028347890 */ /* 0x000fe4000ff7e0ff */
[----:B------:R-:W-:Y:S02]  /*1b80*/  ULOP3.LUT UR32, UR24, UR6, URZ, 0xfc, !UPT ;  /* 0x0000000618207292 */ /* 0x000fe4000f8efcff */
[----:B------:R-:W-:Y:S02]  /*1b90*/  UIADD3 UR50, UP2, UPT, UR40, 0x180, URZ ;  /* 0x0000018028327890 */ /* 0x000fe4000ff5e0ff */
[----:B------:R-:W-:-:S02]  /*1ba0*/  UIADD3 UR48, UP1, UPT, UR40, 0x280, URZ ;  /* 0x0000028028307890 */ /* 0x000fc4000ff3e0ff */
[----:B------:R-:W-:Y:S02]  /*1bb0*/  USHF.L.U32 UR11, UR42, 0x1, URZ ;  /* 0x000000012a0b7899 */ /* 0x000fe400080006ff */
[----:B------:R-:W-:Y:S02]  /*1bc0*/  ULOP3.LUT UR16, UR5, UR8, URZ, 0xfc, !UPT ;  /* 0x0000000805107292 */ /* 0x000fe4000f8efcff */
[----:B------:R-:W-:Y:S02]  /*1bd0*/  UIADD3 UR46, UP0, UPT, UR40, 0x380, URZ ;  /* 0x00000380282e7890 */ /* 0x000fe4000ff1e0ff */
[----:B------:R-:W-:Y:S02]  /*1be0*/  USHF.L.U32 UR34, UR42, 0x8, URZ ;  /* 0x000000082a227899 */ /* 0x000fe400080006ff */
[----:B------:R-:W-:Y:S02]  /*1bf0*/  UIADD3.X UR53, UPT, UPT, URZ, UR41, URZ, UP3, !UPT ;  /* 0x00000029ff357290 */ /* 0x000fe40009ffe4ff */
[----:B------:R-:W-:-:S02]  /*1c00*/  UIADD3 UR32, UPT, UPT, UR14, 0x8400, UR32 ;  /* 0x000084000e207890 */ /* 0x000fc4000fffe020 */
[----:B------:R-:W-:Y:S02]  /*1c10*/  UIADD3.X UR51, UPT, UPT, URZ, UR41, URZ, UP2, !UPT ;  /* 0x00000029ff337290 */ /* 0x000fe400097fe4ff */
[----:B------:R-:W-:Y:S02]  /*1c20*/  UIADD3 UR24, UPT, UPT, UR14, 0x1c400, UR24 ;  /* 0x0001c4000e187890 */ /* 0x000fe4000fffe018 */
[----:B------:R-:W-:Y:S02]  /*1c30*/  UIADD3.X UR49, UPT, UPT, URZ, UR41, URZ, UP1, !UPT ;  /* 0x00000029ff317290 */ /* 0x000fe40008ffe4ff */
[----:B------:R-:W-:Y:S02]  /*1c40*/  UIADD3 UR19, UPT, UPT, UR4, UR11, URZ ;  /* 0x0000000b04137290 */ /* 0x000fe4000fffe0ff */
[----:B------:R-:W-:Y:S02]  /*1c50*/  UIADD3 UR16, UPT, UPT, UR14, 0x30400, UR16 ;  /* 0x000304000e107890 */ /* 0x000fe4000fffe010 */
[----:B------:R-:W-:-:S02]  /*1c60*/  UIADD3.X UR47, UPT, UPT, URZ, UR41, URZ, UP0, !UPT ;  /* 0x00000029ff2f7290 */ /* 0x000fc400087fe4ff */
[----:B------:R-:W-:Y:S01]  /*1c70*/  UIADD3 UR8, UPT, UPT, UR14, 0x31800, UR8 ;  /* 0x000318000e087890 */ /* 0x000fe2000fffe008 */
[----:B------:R-:W-:Y:S01]  /*1c80*/  UMOV UR43, 0xf0000 ;  /* 0x000f0000002b7882 */ /* 0x000fe20000000000 */
[----:B------:R-:W-:Y:S01]  /*1c90*/  UMOV UR44, 0x0 ;  /* 0x00000000002c7882 */ /* 0x000fe20000000000 */
[----:B------:R-:W-:Y:S01]  /*1ca0*/  UMOV UR45, 0x10000000 ;  /* 0x10000000002d7882 */ /* 0x000fe20000000000 */
[----:B------:R-:W-:Y:S01]  /*1cb0*/  UMOV UR25, UR33 ;  /* 0x0000002100197c82 */ /* 0x000fe20008000000 */
[----:B------:R-:W-:Y:S01]  /*1cc0*/  UMOV UR28, UR36 ;  /* 0x00000024001c7c82 */ /* 0x000fe20008000000 */
[----:B------:R-:W-:Y:S01]  /*1cd0*/  UMOV UR26, UR34 ;  /* 0x00000022001a7c82 */ /* 0x000fe20008000000 */
[----:B------:R-:W-:Y:S01]  /*1ce0*/  UMOV UR17, UR33 ;  /* 0x0000002100117c82 */ /* 0x000fe20008000000 */
[----:B------:R-:W-:Y:S01]  /*1cf0*/  UMOV UR21, UR36 ;  /* 0x0000002400157c82 */ /* 0x000fe20008000000 */
[----:B------:R1:W-:Y:S01]  /*1d00*/  UTMALDG.3D.MULTICAST [UR32], [UR52], UR43, desc[UR44] ;  /* 0x00002c20340073b4 */ /* 0x0003e2000801182b */
[----:B------:R-:W-:Y:S01]  /*1d10*/  UMOV UR10, URZ ;  /* 0x000000ff000a7c82 */ /* 0x000fe20008000000 */
[----:B------:R-:W-:Y:S01]  /*1d20*/  UMOV UR9, UR33 ;  /* 0x0000002100097c82 */ /* 0x000fe20008000000 */
[----:B------:R-:W-:Y:S01]  /*1d30*/  UMOV UR13, UR36 ;  /* 0x00000024000d7c82 */ /* 0x000fe20008000000 */
[----:B------:R1:W-:Y:S01]  /*1d40*/  UTMALDG.3D [UR24], [UR50], desc[UR44] ;  /* 0x00002c18320075b4 */ /* 0x0003e20008011000 */
[----:B------:R1:W-:Y:S01]  /*1d50*/  UTMALDG.4D.MULTICAST [UR16], [UR48], UR43, desc[UR44] ;  /* 0x00002c10300073b4 */ /* 0x0003e2000801982b */
[----:B------:R1:W-:Y:S02]  /*1d60*/  UTMALDG.4D [UR8], [UR46], desc[UR44] ;  /* 0x00002c082e0075b4 */ /* 0x0003e40008019000 */
[----:B-1----:R-:W-:Y:S01]  /*1d70*/  NOP ;  /* 0x0000000000007918 */ /* 0x002fe20000000000 */
.L_x_32:
[----:B------:R-:W-:Y:S05]  /*1d80*/  BSYNC.RECONVERGENT B0 ;  /* 0x0000000000007941 */ /* 0x000fea0003800200 */
.L_x_31:
[----:B------:R-:W-:Y:S01]  /*1d90*/  UIADD3 UR42, UPT, UPT, UR42, 0x1, URZ ;  /* 0x000000012a2a7890 */ /* 0x000fe2000fffe0ff */
[----:B------:R-:W-:Y:S01]  /*1da0*/  UMOV UR39, UR23 ;  /* 0x0000001700277c82 */ /* 0x000fe20008000000 */
[----:B------:R-:W-:Y:S02]  /*1db0*/  UMOV UR43, UR15 ;  /* 0x0000000f002b7c82 */ /* 0x000fe40008000000 */
[----:B------:R-:W-:-:S09]  /*1dc0*/  UISETP.NE.AND UP0, UPT, UR42, UR15, UPT ;  /* 0x0000000f2a00728c */ /* 0x000fd2000bf05270 */
[----:B------:R-:W-:Y:S05]  /*1dd0*/  BRA.U UP0, `(.L_x_33) ;  /* 0xfffffff900f47547 */ /* 0x000fea000b83ffff */
.L_x_25:
[----:B------:R-:W-:Y:S01]  /*1de0*/  ULEA UR8, UR23, UR14, 0x3 ;  /* 0x0000000e17087291 */ /* 0x000fe2000f8e18ff */
[----:B-1----:R-:W-:Y:S01]  /*1df0*/  SHF.L.U32 R2, R15, 0x1f, RZ ;  /* 0x0000001f0f027819 */ /* 0x002fe200000006ff */
[----:B------:R-:W-:Y:S01]  /*1e00*/  @!P1 SYNCS.ARRIVE.TRANS64.A1T0 RZ, [UR14+0x98], RZ ;  /* 0x000098ffffff99a7 */ /* 0x000fe2000810000e */
[----:B------:R-:W-:-:S06]  /*1e10*/  UISETP.GT.AND UP0, UPT, UR38, UR31, UPT ;  /* 0x0000001f2600728c */ /* 0x000fcc000bf04270 */
[----:B------:R1:W1:Y:S03]  /*1e20*/  SYNCS.PHASECHK.TRANS64.TRYWAIT P1, [UR8+0x28], R2 ;  /* 0x00002802ff0075a7 */ /* 0x0002660008021108 */
[----:B------:R-:W-:Y:S05]  /*1e30*/  BRA.U !UP0, `(.L_x_34) ;  /* 0x0000000508107547 */ /* 0x000fea000b800000 */
[----:B------:R-:W-:Y:S01]  /*1e40*/  UIADD3 UR39, UPT, UPT, UR29, UR43, URZ ;  /* 0x0000002b1d277290 */ /* 0x000fe2000fffe0ff */
[----:B------:R-:W-:-:S11]  /*1e50*/  UMOV UR42, UR23 ;  /* 0x00000017002a7c82 */ /* 0x000fd60008000000 */
.L_x_42:
[----:B------:R-:W-:Y:S01]  /*1e60*/  ULEA UR33, UR42, UR14, 0x3 ;  /* 0x0000000e2a217291 */ /* 0x000fe2000f8e18ff */
[----:B--2---:R-:W-:Y:S01]  /*1e70*/  @!P5 MOV R3, 0x8800 ;  /* 0x000088000003d802 */ /* 0x004fe20000000f00 */
[----:B-1----:R-:W-:Y:S10]  /*1e80*/  @P1 BRA `(.L_x_35) ;  /* 0x00000000000c1947 */ /* 0x002ff40003800000 */
[----:B------:R-:W-:-:S04]  /*1e90*/  SHF.L.U32 R4, R15, 0x1f, RZ ;  /* 0x0000001f0f047819 */ /* 0x000fc800000006ff */
[----:B------:R-:W1:Y:S02]  /*1ea0*/  SYNCS.PHASECHK.TRANS64.TRYWAIT P0, [UR33+0x28], R4 ;  /* 0x00002804ff0075a7 */ /* 0x000e640008001121 */
[----:B-1----:R-:W-:Y:S05]  /*1eb0*/  @!P0 BRA `(.L_x_36) ;  /* 0x0000007400c48947 */ /* 0x002fea0003800000 */
.L_x_35:
[----:B------:R2:W-:Y:S01]  /*1ec0*/  @!P5 SYNCS.ARRIVE.TRANS64 RZ, [UR33], R3 ;  /* 0x00000003ffffd9a7 */ /* 0x0005e20008000021 */
[----:B------:R-:W-:-:S04]  /*1ed0*/  ULOP3.LUT UR8, UR22, 0x2, URZ, 0xfc, !UPT ;  /* 0x0000000216087892 */ /* 0x000fc8000f8efcff */
[----:B------:R-:W-:-:S09]  /*1ee0*/  UISETP.NE.AND UP0, UPT, UR8, 0x2, UPT ;  /* 0x000000020800788c */ /* 0x000fd2000bf05270 */
[----:B------:R-:W-:Y:S05]  /*1ef0*/  BRA.U UP0, `(.L_x_37) ;  /* 0x0000000100047547 */ /* 0x000fea000b800000 */
[----:B------:R-:W-:Y:S05]  /*1f00*/  BPT.TRAP 0x1 ;  /* 0x000000040000795c */ /* 0x000fea0000300000 */
.L_x_37:
[----:B------:R-:W-:Y:S04]  /*1f10*/  BSSY.RECONVERGENT B0, `(.L_x_38) ;  /* 0x0000003000007945 */ /* 0x000fe80003800200 */
[----:B------:R-:W-:Y:S05]  /*1f20*/  @P4 BRA `(.L_x_39) ;  /* 0x0000000000044947 */ /* 0x000fea0003800000 */
[----:B------:R-:W-:Y:S05]  /*1f30*/  BPT.TRAP 0x1 ;  /* 0x000000040000795c */ /* 0x000fea0000300000 */
.L_x_39:
[----:B------:R-:W-:Y:S05]  /*1f40*/  BSYNC.RECONVERGENT B0 ;  /* 0x0000000000007941 */ /* 0x000fea0003800200 */
.L_x_38:
        /* <DEDUP_REMOVED lines=9> */
[----:B------:R1:W1:Y:S01]  /*1fe0*/  SYNCS.PHASECHK.TRANS64.TRYWAIT P1, [UR8+0x28], R2 ;  /* 0x00002802ff0075a7 */ /* 0x0002620008021108 */
        /* <DEDUP_REMOVED lines=18> */
[----:B------:R-:W-:-:S02]  /*2110*/  UIADD3 UR8, UPT, UPT, UR14, 0x31800, UR8 ;  /* 0x000318000e087890 */ /* 0x000fc4000fffe008 */
[----:B------:R-:W-:Y:S01]  /*2120*/  UIADD3.X UR47, UPT, UPT, URZ, UR41, URZ, UP0, !UPT ;  /* 0x00000029ff2f7290 */ /* 0x000fe200087fe4ff */
        /* <DEDUP_REMOVED lines=14> */
[----:B------:R1:W-:Y:S01]  /*2210*/  UTMALDG.4D [UR8], [UR46], desc[UR44] ;  /* 0x00002c082e0075b4 */ /* 0x0003e20008019000 */
[----:B------:R-:W-:Y:S01]  /*2220*/  NOP ;  /* 0x0000000000007918 */ /* 0x000fe20000000000 */
.L_x_41:
[----:B-1----:R-:W-:Y:S05]  /*2230*/  BSYNC.RECONVERGENT B0 ;  /* 0x0000000000007941 */ /* 0x002fea0003800200 */
.L_x_40:
[----:B------:R-:W-:Y:S01]  /*2240*/  UIADD3 UR43, UPT, UPT, UR43, 0x1, URZ ;  /* 0x000000012b2b7890 */ /* 0x000fe2000fffe0ff */
[----:B------:R-:W-:-:S03]  /*2250*/  UMOV UR42, UR23 ;  /* 0x00000017002a7c82 */ /* 0x000fc60008000000 */
[----:B------:R-:W-:-:S09]  /*2260*/  UISETP.NE.AND UP0, UPT, UR43, UR39, UPT ;  /* 0x000000272b00728c */ /* 0x000fd2000bf05270 */
[----:B------:R-:W-:Y:S05]  /*2270*/  BRA.U UP0, `(.L_x_42) ;  /* 0xfffffff900f87547 */ /* 0x000fea000b83ffff */
.L_x_34:
[C---:B-1----:R-:W-:Y:S01]  /*2280*/  LEA R2, R14.reuse, UR14, 0x3 ;  /* 0x0000000e0e027c11 */ /* 0x042fe2000f8e18ff */
[----:B------:R-:W-:Y:S01]  /*2290*/  NOP ;  /* 0x0000000000007918 */ /* 0x000fe20000000000 */
[----:B--2---:R-:W-:Y:S02]  /*22a0*/  SHF.L.U32 R3, R13, 0x1f, RZ ;  /* 0x0000001f0d037819 */ /* 0x004fe400000006ff */
[----:B------:R-:W-:Y:S02]  /*22b0*/  LEA R4, R14, UR14, 0x4 ;  /* 0x0000000e0e047c11 */ /* 0x000fe4000f8e20ff */
[----:B------:R-:W1:Y:S02]  /*22c0*/  SYNCS.PHASECHK.TRANS64.TRYWAIT P0, [R2+URZ+0xa0], R3 ;  /* 0x0000a003020075a7 */ /* 0x000e6400080011ff */
[----:B-1----:R-:W-:Y:S05]  /*22d0*/  @!P0 BRA `(.L_x_43) ;  /* 0x0000007000d48947 */ /* 0x002fea0003800000 */
.L_x_144:
[----:B------:R-:W3:Y:S01]  /*22e0*/  LDS.128 R4, [R4+0x110] ;  /* 0x0001100004047984 */ /* 0x000ee20000000c00 */
[----:B------:R-:W-:Y:S01]  /*22f0*/  ISETP.GE.AND P0, PT, R40, 0x1, PT ;  /* 0x000000012800780c */ /* 0x000fe20003f06270 */
[----:B-1----:R-:W-:Y:S01]  /*2300*/  VIADD R2, R2, 0xb0 ;  /* 0x000000b002027836 */ /* 0x002fe20000000000 */
[----:B------:R-:W-:Y:S01]  /*2310*/  @!PT LDS RZ, [RZ] ;  /* 0x00000000fffff984 */ /* 0x000fe20000000800 */
[----:B------:R-:W-:Y:S01]  /*2320*/  @!PT LDS RZ, [RZ] ;  /* 0x00000000fffff984 */ /* 0x000fe20000000800 */
[----:B------:R-:W-:Y:S01]  /*2330*/  @!PT LDS RZ, [RZ] ;  /* 0x00000000fffff984 */ /* 0x000fe20000000800 */
[----:B------:R-:W-:Y:S01]  /*2340*/  @!PT LDS RZ, [RZ] ;  /* 0x00000000fffff984 */ /* 0x000fe20000000800 */
[----:B------:R1:W-:Y:S06]  /*2350*/  MEMBAR.ALL.CTA ;  /* 0x0000000000007992 */ /* 0x0003ec0000008000 */
[----:B-1----:R-:W1:Y:S01]  /*2360*/  FENCE.VIEW.ASYNC.S ;  /* 0x00000000000073c6 */ /* 0x002e620000000000 */
[----:B------:R-:W-:-:S04]  /*2370*/  PRMT R2, RZ, 0x654, R2 ;  /* 0x00000654ff027816 */ /* 0x000fc80000000002 */
[----:B-1----:R1:W-:Y:S01]  /*2380*/  SYNCS.ARRIVE.TRANS64.RED.A1T0 RZ, [R2+URZ], RZ ;  /* 0x000000ff02ff79a7 */ /* 0x0023e200081004ff */
[----:B---3--:R-:W-:-:S13]  /*2390*/  LOP3.LUT P2, RZ, R6, 0x1, RZ, 0xc0, !PT ;  /* 0x0000000106ff7812 */ /* 0x008fda000784c0ff */
[----:B------:R-:W-:Y:S01]  /*23a0*/  @P2 SHF.R.U32.HI R3, RZ, 0x10, R5 ;  /* 0x00000010ff032819 */ /* 0x000fe20000011605 */
[----:B------:R-:W-:Y:S01]  /*23b0*/  VOTEU.ANY UP0, P2 ;  /* 0x0000000000ff7886 */ /* 0x000fe20001000100 */
[----:B------:R-:W-:Y:S02]  /*23c0*/  @P2 MOV R10, R4 ;  /* 0x00000004000a2202 */ /* 0x000fe40000000f00 */
[----:B------:R-:W-:Y:S02]  /*23d0*/  @P2 R2UR.BROADCAST UR8, R3 ;  /* 0x00000000030822ca */ /* 0x000fe400008e0000 */
[----:B------:R-:W-:-:S11]  /*23e0*/  @P2 LOP3.LUT R9, R5, 0xffff, RZ, 0xc0, !PT ;  /* 0x0000ffff05092812 */ /* 0x000fd600078ec0ff */
[----:B------:R-:W-:Y:S01]  /*23f0*/  @UP0 UMOV UR36, UR8 ;  /* 0x0000000800240c82 */ /* 0x000fe20008000000 */
[----:B-1----:R-:W-:Y:S05]  /*2400*/  @!P0 BRA `(.L_x_44) ;  /* 0x0000000000b88947 */ /* 0x002fea0003800000 */
[----:B------:R-:W4:Y:S01]  /*2410*/  LDC.64 R4, c[0x0][0xf18] ;  /* 0x0003c600ff047b82 */ /* 0x000f220000000a00 */
[----:B------:R-:W-:-:S07]  /*2420*/  ISETP.NE.AND P3, PT, R40, 0x1, PT ;  /* 0x000000012800780c */ /* 0x000fce0003f65270 */
[----:B------:R-:W1:Y:S08]  /*2430*/  LDC.64 R6, c[0x0][0xf10] ;  /* 0x0003c400ff067b82 */ /* 0x000e700000000a00 */
[----:B------:R-:W2:Y:S08]  /*2440*/  LDC R16, c[0x0][0xf20] ;  /* 0x0003c800ff107b82 */ /* 0x000eb00000000800 */
[----:B------:R-:W3:Y:S01]  /*2450*/  LDC R17, c[0x0][0xf0c] ;  /* 0x0003c300ff117b82 */ /* 0x000ee20000000800 */
[----:B----4-:R-:W-:Y:S01]  /*2460*/  IMAD.HI.U32 R19, R0, R5, RZ ;  /* 0x0000000500137227 */ /* 0x010fe200078e00ff */
[----:B------:R-:W-:-:S03]  /*2470*/  ISETP.NE.AND P0, PT, R4, 0x1, PT ;  /* 0x000000010400780c */ /* 0x000fc60003f05270 */
[----:B------:R-:W-:-:S03]  /*2480*/  IMAD.HI.U32 R5, R9, R5, RZ ;  /* 0x0000000509057227 */ /* 0x000fc600078e00ff */
[----:B------:R-:W4:Y:S01]  /*2490*/  LDC.64 R2, c[0x0][0xf28] ;  /* 0x0003ca00ff027b82 */ /* 0x000f220000000a00 */
[----:B-1----:R-:W-:-:S04]  /*24a0*/  IMAD.HI.U32 R20, R8, R6, RZ ;  /* 0x0000000608147227 */ /* 0x002fc800078e00ff */
[----:B------:R-:W-:Y:S01]  /*24b0*/  IMAD.HI.U32 R21, R10, R6, RZ ;  /* 0x000000060a157227 */ /* 0x000fe200078e00ff */
[----:B------:R-:W-:Y:S02]  /*24c0*/  SHF.R.U32.HI R20, RZ, R7, R20 ;  /* 0x00000007ff147219 */ /* 0x000fe40000011614 */
[-C--:B--2---:R-:W-:Y:S02]  /*24d0*/  SHF.R.U32.HI R19, RZ, R16.reuse, R19 ;  /* 0x00000010ff137219 */ /* 0x084fe40000011613 */
[----:B------:R-:W-:Y:S02]  /*24e0*/  SHF.R.U32.HI R5, RZ, R16, R5 ;  /* 0x00000010ff057219 */ /* 0x000fe40000011605 */
[----:B------:R-:W-:Y:S02]  /*24f0*/  SEL R19, R0, R19, !P0 ;  /* 0x0000001300137207 */ /* 0x000fe40004000000 */
[----:B------:R-:W-:Y:S02]  /*2500*/  SHF.R.U32.HI R21, RZ, R7, R21 ;  /* 0x00000007ff157219 */ /* 0x000fe40000011615 */
[----:B---3--:R-:W-:-:S02]  /*2510*/  ISETP.NE.AND P1, PT, R17, 0x1, PT ;  /* 0x000000011100780c */ /* 0x008fc40003f25270 */
[----:B------:R-:W-:Y:S02]  /*2520*/  SEL R5, R9, R5, !P0 ;  /* 0x0000000509057207 */ /* 0x000fe40004000000 */
[----:B------:R-:W-:Y:S02]  /*2530*/  SEL R20, R8, R20, !P1 ;  /* 0x0000001408147207 */ /* 0x000fe40004800000 */
[----:B------:R-:W-:Y:S01]  /*2540*/  SEL R21, R10, R21, !P1 ;  /* 0x000000150a157207 */ /* 0x000fe20004800000 */
[----:B----4-:R-:W-:-:S04]  /*2550*/  IMAD.HI.U32 R18, R19, R2, RZ ;  /* 0x0000000213127227 */ /* 0x010fc800078e00ff */
[----:B------:R-:W-:Y:S01]  /*2560*/  IMAD.HI.U32 R6, R20, R2, RZ ;  /* 0x0000000214067227 */ /* 0x000fe200078e00ff */
[----:B------:R-:W-:-:S04]  /*2570*/  @P3 SHF.R.U32.HI R19, RZ, R3, R18 ;  /* 0x00000003ff133219 */ /* 0x000fc80000011612 */
[----:B------:R-:W-:Y:S01]  /*2580*/  @P3 SHF.R.U32.HI R20, RZ, R3, R6 ;  /* 0x00000003ff143219 */ /* 0x000fe20000011606 */
[----:B------:R-:W-:-:S04]  /*2590*/  IMAD R19, R40, R19, RZ ;  /* 0x0000001328137224 */ /* 0x000fc800078e02ff */
[----:B------:R-:W-:Y:S01]  /*25a0*/  IMAD R6, R40, R20, RZ ;  /* 0x0000001428067224 */ /* 0x000fe200078e02ff */
[----:B------:R-:W-:-:S04]  /*25b0*/  ISETP.GE.AND P0, PT, R5, R19, PT ;  /* 0x000000130500720c */ /* 0x000fc80003f06270 */
[----:B------:R-:W-:Y:S01]  /*25c0*/  ISETP.GE.OR P0, PT, R21, R6, P0 ;  /* 0x000000061500720c */ /* 0x000fe20000706670 */
[----:B------:R-:W-:-:S05]  /*25d0*/  IMAD.HI.U32 R6, R5, R2, RZ ;  /* 0x0000000205067227 */ /* 0x000fca00078e00ff */
[----:B------:R-:W-:-:S04]  /*25e0*/  SHF.R.U32.HI R6, RZ, R3, R6 ;  /* 0x00000003ff067219 */ /* 0x000fc80000011606 */
[----:B------:R-:W-:-:S03]  /*25f0*/  SEL R6, R5, R6, !P3 ;  /* 0x0000000605067207 */ /* 0x000fc60005800000 */
[----:B------:R-:W-:-:S04]  /*2600*/  @!P0 IMAD.HI.U32 R7, R21, R2, RZ ;  /* 0x0000000215078227 */ /* 0x000fc800078e00ff */
[----:B------:R-:W-:Y:S01]  /*2610*/  IMAD.MOV R2, RZ, RZ, -R6 ;  /* 0x000000ffff027224 */ /* 0x000fe200078e0a06 */
[----:B------:R-:W-:Y:S02]  /*2620*/  @!P0 SHF.R.U32.HI R3, RZ, R3, R7 ;  /* 0x00000003ff038219 */ /* 0x000fe40000011607 */
[----:B------:R-:W-:Y:S01]  /*2630*/  IADD3 R7, PT, PT, -R5, RZ, RZ ;  /* 0x000000ff05077210 */ /* 0x000fe20007ffe1ff */
[----:B------:R-:W-:Y:S01]  /*2640*/  IMAD R2, R40, R2, R5 ;  /* 0x0000000228027224 */ /* 0x000fe200078e0205 */
[----:B------:R-:W-:-:S03]  /*2650*/  @!P0 SEL R3, R21, R3, !P3 ;  /* 0x0000000315038207 */ /* 0x000fc60005800000 */
[----:B------:R-:W-:Y:S02]  /*2660*/  IMAD R7, R4, R7, R9 ;  /* 0x0000000704077224 */ /* 0x000fe400078e0209 */
[--C-:B------:R-:W-:Y:S02]  /*2670*/  @!P0 IMAD.IADD R6, R6, 0x1, -R3.reuse ;  /* 0x0000000106068824 */ /* 0x100fe400078e0a03 */
[----:B------:R-:W-:Y:S01]  /*2680*/  @!P0 IMAD R3, R2, R20, R3 ;  /* 0x0000001402038224 */ /* 0x000fe200078e0203 */
[----:B------:R-:W-:Y:S01]  /*2690*/  IADD3 R2, PT, PT, -R21, RZ, RZ ;  /* 0x000000ff15027210 */ /* 0x000fe20007ffe1ff */
[----:B------:R-:W-:Y:S02]  /*26a0*/  @!P0 IMAD R5, R40, R6, R21 ;  /* 0x0000000628058224 */ /* 0x000fe400078e0215 */
[----:B------:R-:W-:Y:S02]  /*26b0*/  @!P0 IMAD.MOV.U32 R21, RZ, RZ, R3 ;  /* 0x000000ffff158224 */ /* 0x000fe400078e0003 */
[----:B------:R-:W-:-:S02]  /*26c0*/  IMAD R2, R17, R2, R10 ;  /* 0x0000000211027224 */ /* 0x000fc400078e020a */
[----:B------:R-:W-:Y:S02]  /*26d0*/  IMAD R9, R5, R4, R7 ;  /* 0x0000000405097224 */ /* 0x000fe400078e0207 */
[----:B------:R-:W-:Y:S02]  /*26e0*/  IMAD R10, R21, R17, R2 ;  /* 0x00000011150a7224 */ /* 0x000fe400078e0202 */
.L_x_44:
[----:B------:R-:W1:Y:S02]  /*26f0*/  LDCU UR8, c[0x0][0xf30] ;  /* 0x0001e600ff0877ac */ /* 0x000e640008000800 */
[----:B-1----:R-:W-:-:S09]  /*2700*/  UISETP.NE.AND UP0, UPT, UR8, 0x1, UPT ;  /* 0x000000010800788c */ /* 0x002fd2000bf05270 */
[----:B------:R-:W-:Y:S05]  /*2710*/  BRA.U UP0, `(.L_x_45) ;  /* 0x0000000100407547 */ /* 0x000fea000b800000 */
[----:B------:R-:W1:Y:S08]  /*2720*/  LDC.64 R4, c[0x0][0xf10] ;  /* 0x0003c400ff047b82 */ /* 0x000e700000000a00 */
[----:B------:R-:W2:Y:S08]  /*2730*/  LDC.64 R2, c[0x0][0xf18] ;  /* 0x0003c600ff027b82 */ /* 0x000eb00000000a00 */
[----:B------:R-:W3:Y:S08]  /*2740*/  LDC R6, c[0x0][0xf20] ;  /* 0x0003c800ff067b82 */ /* 0x000ef00000000800 */
[----:B------:R-:W4:Y:S01]  /*2750*/  LDC R7, c[0x0][0xf0c] ;  /* 0x0003c300ff077b82 */ /* 0x000f220000000800 */
[----:B-1----:R-:W-:-:S05]  /*2760*/  IMAD.HI.U32 R4, R10, R4, RZ ;  /* 0x000000040a047227 */ /* 0x002fca00078e00ff */
[----:B------:R-:W-:Y:S01]  /*2770*/  SHF.R.U32.HI R4, RZ, R5, R4 ;  /* 0x00000005ff047219 */ /* 0x000fe20000011604 */
[----:B--2---:R-:W-:Y:S01]  /*2780*/  IMAD.HI.U32 R3, R9, R3, RZ ;  /* 0x0000000309037227 */ /* 0x004fe200078e00ff */
[----:B------:R-:W-:-:S04]  /*2790*/  ISETP.NE.AND P0, PT, R2, 0x1, PT ;  /* 0x000000010200780c */ /* 0x000fc80003f05270 */
[----:B---3--:R-:W-:-:S04]  /*27a0*/  SHF.R.U32.HI R3, RZ, R6, R3 ;  /* 0x00000006ff037219 */ /* 0x008fc80000011603 */
[----:B------:R-:W-:Y:S02]  /*27b0*/  SEL R3, R9, R3, !P0 ;  /* 0x0000000309037207 */ /* 0x000fe40004000000 */
[----:B----4-:R-:W-:-:S04]  /*27c0*/  ISETP.NE.AND P1, PT, R7, 0x1, PT ;  /* 0x000000010700780c */ /* 0x010fc80003f25270 */
[----:B------:R-:W-:-:S05]  /*27d0*/  SEL R4, R10, R4, !P1 ;  /* 0x000000040a047207 */ /* 0x000fca0004800000 */
[----:B------:R-:W-:Y:S02]  /*27e0*/  IMAD.IADD R5, R3, 0x1, -R4 ;  /* 0x0000000103057824 */ /* 0x000fe400078e0a04 */
[----:B------:R-:W-:Y:S02]  /*27f0*/  IMAD.IADD R3, R4, 0x1, -R3 ;  /* 0x0000000104037824 */ /* 0x000fe400078e0a03 */
[----:B------:R-:W-:Y:S02]  /*2800*/  IMAD R10, R5, R7, R10 ;  /* 0x00000007050a7224 */ /* 0x000fe400078e020a */
[----:B------:R-:W-:-:S07]  /*2810*/  IMAD R9, R3, R2, R9 ;  /* 0x0000000203097224 */ /* 0x000fce00078e0209 */
.L_x_45:
[----:B------:R-:W-:Y:S01]  /*2820*/  VIADD R14, R14, 0x1 ;  /* 0x000000010e0e7836 */ /* 0x000fe20000000000 */
[----:B------:R-:W-:Y:S01]  /*2830*/  PLOP3.LUT P1, PT, PT, PT, PT, 0x80, 0x8 ;  /* 0x000000000008781c */ /* 0x000fe20003f2f070 */
[----:B------:R-:W-:Y:S02]  /*2840*/  IMAD.IADD R2, R10, 0x1, R87 ;  /* 0x000000010a027824 */ /* 0x000fe400078e0257 */
[----:B------:R-:W-:Y:S01]  /*2850*/  IMAD.IADD R3, R9, 0x1, R86 ;  /* 0x0000000109037824 */ /* 0x000fe200078e0256 */
[----:B------:R-:W-:Y:S02]  /*2860*/  ISETP.NE.AND P0, PT, R14, 0x2, PT ;  /* 0x000000020e00780c */ /* 0x000fe40003f05270 */
[----:B------:R-:W-:Y:S02]  /*2870*/  R2UR UR20, R2 ;  /* 0x00000000021472ca */ /* 0x000fe400000e0000 */
[----:B------:R-:W-:Y:S02]  /*2880*/  SEL R2, RZ, 0x1, P0 ;  /* 0x00000001ff027807 */ /* 0x000fe40000000000 */
[----:B------:R-:W-:-:S02]  /*2890*/  R2UR UR12, R3 ;  /* 0x00000000030c72ca */ /* 0x000fc400000e0000 */
[----:B------:R-:W-:Y:S02]  /*28a0*/  LOP3.LUT R13, R13, R2, RZ, 0x3c, !PT ;  /* 0x000000020d0d7212 */ /* 0x000fe400078e3cff */
[----:B------:R-:W-:Y:S01]  /*28b0*/  SEL R14, R14, RZ, P0 ;  /* 0x000000ff0e0e7207 */ /* 0x000fe20000000000 */
[----:B------:R-:W-:Y:S10]  /*28c0*/  @P2 BRA `(.L_x_46) ;  /* 0xffffffec00c42947 */ /* 0x000ff4000383ffff */
[----:B------:R-:W-:Y:S01]  /*28d0*/  UIADD3 UR14, UPT, UPT, UR14, 0x28, URZ ;  /* 0x000000280e0e7890 */ /* 0x000fe2000fffe0ff */
[----:B------:R-:W-:-:S03]  /*28e0*/  SHF.L.U32 R2, R15, 0x1f, RZ ;  /* 0x0000001f0f027819 */ /* 0x000fc600000006ff */
[----:B------:R-:W-:-:S09]  /*28f0*/  ULEA UR4, UR23, UR14, 0x3 ;  /* 0x0000000e17047291 */ /* 0x000fd2000f8e18ff */
[----:B------:R-:W1:Y:S02]  /*2900*/  SYNCS.PHASECHK.TRANS64.TRYWAIT P0, [UR4], R2 ;  /* 0x00000002ff0075a7 */ /* 0x000e640008001104 */
[----:B-1----:R-:W-:Y:S05]  /*2910*/  @!P0 BRA `(.L_x_47) ;  /* 0x0000006c00588947 */ /* 0x002fea0003800000 */
.L_x_146:
[----:B------:R-:W-:-:S04]  /*2920*/  UIADD3 UR5, UPT, UPT, UR23, 0x1, URZ ;  /* 0x0000000117057890 */ /* 0x000fc8000fffe0ff */
[----:B------:R-:W-:-:S04]  /*2930*/  UISETP.NE.AND UP0, UPT, UR5, 0x5, UPT ;  /* 0x000000050500788c */ /* 0x000fc8000bf05270 */
[----:B------:R-:W-:Y:S02]  /*2940*/  USEL UR6, URZ, 0x1, UP0 ;  /* 0x00000001ff067887 */ /* 0x000fe40008000000 */
[----:B------:R-:W-:-:S04]  /*2950*/  USEL UR5, UR5, URZ, UP0 ;  /* 0x000000ff05057287 */ /* 0x000fc80008000000 */
[----:B------:R-:W-:Y:S01]  /*2960*/  ULEA UR4, UR5, UR14, 0x3 ;  /* 0x0000000e05047291 */ /* 0x000fe2000f8e18ff */
[----:B-1----:R-:W-:-:S04]  /*2970*/  LOP3.LUT R2, R15, UR6, RZ, 0x3c, !PT ;  /* 0x000000060f027c12 */ /* 0x002fc8000f8e3cff */
[----:B------:R-:W-:-:S04]  /*2980*/  SHF.L.U32 R3, R2, 0x1f, RZ ;  /* 0x0000001f02037819 */ /* 0x000fc800000006ff */
[----:B------:R-:W1:Y:S02]  /*2990*/  SYNCS.PHASECHK.TRANS64.TRYWAIT P0, [UR4], R3 ;  /* 0x00000003ff0075a7 */ /* 0x000e640008001104 */
[----:B-1----:R-:W-:Y:S05]  /*29a0*/  @!P0 BRA `(.L_x_48) ;  /* 0x0000006c004c8947 */ /* 0x002fea0003800000 */
.L_x_148:
[----:B------:R-:W-:-:S04]  /*29b0*/  UIADD3 UR5, UPT, UPT, UR5, 0x1, URZ ;  /* 0x0000000105057890 */ /* 0x000fc8000fffe0ff */
[----:B------:R-:W-:-:S04]  /*29c0*/  UISETP.NE.AND UP0, UPT, UR5, 0x5, UPT ;  /* 0x000000050500788c */ /* 0x000fc8000bf05270 */
[----:B------:R-:W-:Y:S02]  /*29d0*/  USEL UR6, URZ, 0x1, UP0 ;  /* 0x00000001ff067887 */ /* 0x000fe40008000000 */
[----:B------:R-:W-:-:S04]  /*29e0*/  USEL UR5, UR5, URZ, UP0 ;  /* 0x000000ff05057287 */ /* 0x000fc80008000000 */
[----:B------:R-:W-:Y:S01]  /*29f0*/  ULEA UR4, UR5, UR14, 0x3 ;  /* 0x0000000e05047291 */ /* 0x000fe2000f8e18ff */
[----:B------:R-:W-:-:S04]  /*2a00*/  LOP3.LUT R2, R2, UR6, RZ, 0x3c, !PT ;  /* 0x0000000602027c12 */ /* 0x000fc8000f8e3cff */
[----:B-1----:R-:W-:-:S04]  /*2a10*/  SHF.L.U32 R3, R2, 0x1f, RZ ;  /* 0x0000001f02037819 */ /* 0x002fc800000006ff */
[----:B------:R-:W1:Y:S02]  /*2a20*/  SYNCS.PHASECHK.TRANS64.TRYWAIT P0, [UR4], R3 ;  /* 0x00000003ff0075a7 */ /* 0x000e640008001104 */
[----:B-1----:R-:W-:Y:S05]  /*2a30*/  @!P0 BRA `(.L_x_49) ;  /* 0x0000006c00408947 */ /* 0x002fea0003800000 */
.L_x_150:
        /* <DEDUP_REMOVED lines=9> */
.L_x_152:
[----:B------:R-:W-:-:S04]  /*2ad0*/  UIADD3 UR5, UPT, UPT, UR5, 0x1, URZ ;  /* 0x0000000105057890 */ /* 0x000fc8000fffe0ff */
[----:B------:R-:W-:-:S04]  /*2ae0*/  UISETP.NE.AND UP0, UPT, UR5, 0x5, UPT ;  /* 0x000000050500788c */ /* 0x000fc8000bf05270 */
[----:B------:R-:W-:Y:S02]  /*2af0*/  USEL UR4, URZ, 0x1, UP0 ;  /* 0x00000001ff047887 */ /* 0x000fe40008000000 */
[----:B------:R-:W-:-:S04]  /*2b00*/  USEL UR5, UR5, URZ, UP0 ;  /* 0x000000ff05057287 */ /* 0x000fc80008000000 */
[----:B------:R-:W-:Y:S01]  /*2b10*/  ULEA UR5, UR5, UR14, 0x3 ;  /* 0x0000000e05057291 */ /* 0x000fe2000f8e18ff */
[----:B------:R-:W-:-:S04]  /*2b20*/  LOP3.LUT R2, R2, UR4, RZ, 0x3c, !PT ;  /* 0x0000000402027c12 */ /* 0x000fc8000f8e3cff */
[----:B------:R-:W-:Y:S01]  /*2b30*/  SHF.L.U32 R2, R2, 0x1f, RZ ;  /* 0x0000001f02027819 */ /* 0x000fe200000006ff */
[----:B-1--4-:R-:W-:-:S07]  /*2b40*/  IMAD.U32 R0, RZ, RZ, UR5 ;  /* 0x00000005ff007e24 */ /* 0x012fce000f8e00ff */
.L_x_51:
[----:B-1----:R1:W2:Y:S02]  /*2b50*/  SYNCS.PHASECHK.TRANS64.TRYWAIT P0, [R0+URZ], R2 ;  /* 0x00000002000075a7 */ /* 0x0022a400080011ff */
[----:B--2---:R-:W-:Y:S05]  /*2b60*/  @!P0 NANOSLEEP.SYNCS 0x989680 ;  /* 0x009896800000895d */ /* 0x004fea0003900000 */
[----:B------:R-:W2:Y:S02]  /*2b70*/  @!P0 SYNCS.PHASECHK.TRANS64 P0, [R0+URZ], R2 ;  /* 0x00000002000085a7 */ /* 0x000ea400080010ff */
[----:B--2---:R-:W-:Y:S05]  /*2b80*/  @P0 EXIT ;  /* 0x000000000000094d */ /* 0x004fea0003800000 */
[----:B------:R-:W-:Y:S05]  /*2b90*/  BRA `(.L_x_51) ;  /* 0xfffffffc00ec7947 */ /* 0x000fea000383ffff */
.L_x_22:
[----:B------:R-:W-:-:S04]  /*2ba0*/  UISETP.NE.AND UP0, UPT, UR37, URZ, UPT ;  /* 0x000000ff2500728c */ /* 0x000fc8000bf05270 */
[----:B------:R-:W-:-:S09]  /*2bb0*/  UISETP.NE.OR UP0, UPT, UR13, 0x1, UP0 ;  /* 0x000000010d00788c */ /* 0x000fd20008705670 */
[----:B------:R-:W-:Y:S05]  /*2bc0*/  BRA.U UP0, `(.L_x_52) ;  /* 0x0000000500487547 */ /* 0x000fea000b800000 */
[----:B------:R-:W-:Y:S01]  /*2bd0*/  ISETP.GE.U32.AND P2, PT, R2, 0x4, PT ;  /* 0x000000040200780c */ /* 0x000fe20003f46070 */
[----:B------:R-:W-:Y:S01]  /*2be0*/  IMAD.MOV.U32 R12, RZ, RZ, 0x1 ;  /* 0x00000001ff0c7424 */ /* 0x000fe200078e00ff */
[----:B------:R-:W-:Y:S02]  /*2bf0*/  CS2R R10, SRZ ;  /* 0x00000000000a7805 */ /* 0x000fe4000001ff00 */
[----:B------:R-:W-:Y:S01]  /*2c00*/  CS2R R8, SRZ ;  /* 0x0000000000087805 */ /* 0x000fe2000001ff00 */
[----:B------:R-:W-:Y:S01]  /*2c10*/  UMOV UR4, 0x400 ;  /* 0x0000040000047882 */ /* 0x000fe20000000000 */
[----:B------:R-:W-:Y:S01]  /*2c20*/  UMOV UR6, URZ ;  /* 0x000000ff00067c82 */ /* 0x000fe20008000000 */
[----:B------:R-:W-:-:S12]  /*2c30*/  ULEA UR37, UR37, UR4, 0x18 ;  /* 0x0000000425257291 */ /* 0x000fd8000f8ec0ff */
.L_x_56:
[----:B------:R-:W-:Y:S02]  /*2c40*/  LEA R0, R8, UR37, 0x3 ;  /* 0x0000002508007c11 */ /* 0x000fe4000f8e18ff */
[----:B------:R-:W-:-:S03]  /*2c50*/  SHF.L.U32 R4, R9, 0x1f, RZ ;  /* 0x0000001f09047819 */ /* 0x000fc600000006ff */
[----:B------:R-:W-:Y:S01]  /*2c60*/  VIADD R5, R0, 0xf0 ;  /* 0x000000f000057836 */ /* 0x000fe20000000000 */
[----:B------:R-:W1:Y:S02]  /*2c70*/  SYNCS.PHASECHK.TRANS64.TRYWAIT P0, [R0+URZ+0xe0], R4 ;  /* 0x0000e004000075a7 */ /* 0x000e6400080011ff */
[----:B-1----:R-:W-:Y:S05]  /*2c80*/  @!P0 BRA `(.L_x_53) ;  /* 0x0000006800dc8947 */ /* 0x002fea0003800000 */
.L_x_153:
[----:B------:R-:W-:Y:S01]  /*2c90*/  ULEA UR5, UR6, UR37, 0x3 ;  /* 0x0000002506057291 */ /* 0x000fe2000f8e18ff */
[----:B-1----:R-:W-:Y:S01]  /*2ca0*/  PRMT R0, RZ, 0x654, R5 ;  /* 0x00000654ff007816 */ /* 0x002fe20000000005 */
[----:B------:R-:W-:Y:S01]  /*2cb0*/  @!P2 IMAD.MOV.U32 R4, RZ, RZ, 0x10 ;  /* 0x00000010ff04a424 */ /* 0x000fe200078e00ff */
[----:B------:R-:W-:Y:S01]  /*2cc0*/  SHF.L.U32 R5, R12, 0x1f, RZ ;  /* 0x0000001f0c057819 */ /* 0x000fe200000006ff */
[----:B------:R-:W-:Y:S01]  /*2cd0*/  UIADD3 UR4, UPT, UPT, UR5, 0xa0, URZ ;  /* 0x000000a005047890 */ /* 0x000fe2000fffe0ff */
[----:B------:R1:W-:Y:S05]  /*2ce0*/  SYNCS.ARRIVE.TRANS64.RED.A1T0 RZ, [R0+URZ], RZ ;  /* 0x000000ff00ff79a7 */ /* 0x0003ea00081004ff */
[----:B------:R-:W-:Y:S01]  /*2cf0*/  IMAD.U32 R6, RZ, RZ, UR4 ;  /* 0x00000004ff067e24 */ /* 0x000fe2000f8e00ff */
[----:B------:R-:W3:Y:S04]  /*2d00*/  SYNCS.PHASECHK.TRANS64.TRYWAIT P0, [UR5+0xb0], R5 ;  /* 0x0000b005ff0075a7 */ /* 0x000ee80008001105 */
[----:B------:R-:W-:Y:S01]  /*2d10*/  PRMT R6, R2, 0x654, R6 ;  /* 0x0000065402067816 */ /* 0x000fe20000000006 */
[----:B-1-3--:R-:W-:Y:S06]  /*2d20*/  @!P0 BRA `(.L_x_54) ;  /* 0x0000006800c88947 */ /* 0x00afec0003800000 */
.L_x_155:
[----:B------:R-:W-:Y:S01]  /*2d30*/  ULEA UR4, UR6, UR37, 0x4 ;  /* 0x0000002506047291 */ /* 0x000fe2000f8e20ff */
[----:B------:R-:W-:Y:S01]  /*2d40*/  SEL R3, R6, R3, !P2 ;  /* 0x0000000306037207 */ /* 0x000fe20005000000 */
[----:B------:R-:W-:Y:S01]  /*2d50*/  UIADD3 UR5, UPT, UPT, UR5, 0xa0, URZ ;  /* 0x000000a005057890 */ /* 0x000fe2000fffe0ff */
[----:B-1----:R-:W-:Y:S01]  /*2d60*/  LEA R0, R11, UR37, 0x3 ;  /* 0x000000250b007c11 */ /* 0x002fe2000f8e18ff */
[----:B------:R-:W-:Y:S01]  /*2d70*/  UIADD3 UR4, UPT, UPT, UR4, 0x110, URZ ;  /* 0x0000011004047890 */ /* 0x000fe2000fffe0ff */
[----:B------:R1:W-:Y:S01]  /*2d80*/  @!P2 SYNCS.ARRIVE.TRANS64.RED RZ, [R3+URZ], R4 ;  /* 0x0000000403ffa9a7 */ /* 0x0003e200080004ff */
[----:B------:R-:W-:Y:S01]  /*2d90*/  UIADD3 UR6, UPT, UPT, UR6, 0x1, URZ ;  /* 0x0000000106067890 */ /* 0x000fe2000fffe0ff */
[----:B------:R-:W-:-:S03]  /*2da0*/  VIADD R8, R8, 0x1 ;  /* 0x0000000108087836 */ /* 0x000fc60000000000 */
[----:B------:R-:W-:Y:S02]  /*2db0*/  UISETP.NE.AND UP0, UPT, UR6, 0x2, UPT ;  /* 0x000000020600788c */ /* 0x000fe4000bf05270 */
[----:B------:R-:W-:Y:S01]  /*2dc0*/  ISETP.NE.AND P0, PT, R8, 0x2, PT ;  /* 0x000000020800780c */ /* 0x000fe20003f05270 */
[----:B------:R-:W-:Y:S06]  /*2dd0*/  UGETNEXTWORKID.BROADCAST [UR4], [UR5] ;  /* 0x00000000040073ca */ /* 0x000fec0008000100 */
[----:B------:R-:W-:Y:S02]  /*2de0*/  USEL UR4, URZ, 0x1, UP0 ;  /* 0x00000001ff047887 */ /* 0x000fe40008000000 */
[----:B------:R-:W-:-:S04]  /*2df0*/  USEL UR6, UR6, URZ, UP0 ;  /* 0x000000ff06067287 */ /* 0x000fc80008000000 */
[----:B------:R-:W-:Y:S02]  /*2e00*/  LOP3.LUT R12, R12, UR4, RZ, 0x3c, !PT ;  /* 0x000000040c0c7c12 */ /* 0x000fe4000f8e3cff */
[----:B-1----:R-:W-:-:S04]  /*2e10*/  SHF.L.U32 R4, R10, 0x1f, RZ ;  /* 0x0000001f0a047819 */ /* 0x002fc800000006ff */
[----:B------:R-:W1:Y:S02]  /*2e20*/  SYNCS.PHASECHK.TRANS64.TRYWAIT P1, [R0+URZ+0xa0], R4 ;  /* 0x0000a004000075a7 */ /* 0x000e6400080211ff */
[----:B-1----:R-:W-:Y:S05]  /*2e30*/  @!P1 BRA `(.L_x_55) ;  /* 0x00000068009c9947 */ /* 0x002fea0003800000 */
.L_x_156:
[C---:B-1----:R-:W-:Y:S01]  /*2e40*/  LEA R4, R11.reuse, UR37, 0x4 ;  /* 0x000000250b047c11 */ /* 0x042fe2000f8e20ff */
[----:B------:R-:W-:Y:S01]  /*2e50*/  VIADD R0, R0, 0xb0 ;  /* 0x000000b000007836 */ /* 0x000fe20000000000 */
[----:B------:R-:W-:Y:S01]  /*2e60*/  SEL R8, R8, RZ, P0 ;  /* 0x000000ff08087207 */ /* 0x000fe20000000000 */
[----:B------:R-:W-:-:S03]  /*2e70*/  VIADD R11, R11, 0x1 ;  /* 0x000000010b0b7836 */ /* 0x000fc60000000000 */
[----:B------:R-:W1:Y:S01]  /*2e80*/  LDS.128 R4, [R4+0x110] ;  /* 0x0001100004047984 */ /* 0x000e620000000c00 */
[----:B------:R-:W-:Y:S02]  /*2e90*/  PRMT R0, RZ, 0x654, R0 ;  /* 0x00000654ff007816 */ /* 0x000fe40000000000 */
[C---:B------:R-:W-:Y:S01]  /*2ea0*/  ISETP.NE.AND P1, PT, R11.reuse, 0x2, PT ;  /* 0x000000020b00780c */ /* 0x040fe20003f25270 */
[----:B------:R-:W-:Y:S01]  /*2eb0*/  @!PT LDS RZ, [RZ] ;  /* 0x00000000fffff984 */ /* 0x000fe20000000800 */
[----:B------:R-:W-:Y:S01]  /*2ec0*/  @!PT LDS RZ, [RZ] ;  /* 0x00000000fffff984 */ /* 0x000fe20000000800 */
[----:B------:R-:W-:Y:S01]  /*2ed0*/  @!PT LDS RZ, [RZ] ;  /* 0x00000000fffff984 */ /* 0x000fe20000000800 */
[----:B------:R-:W-:Y:S01]  /*2ee0*/  @!PT LDS RZ, [RZ] ;  /* 0x00000000fffff984 */ /* 0x000fe20000000800 */
[----:B------:R3:W-:Y:S06]  /*2ef0*/  MEMBAR.ALL.CTA ;  /* 0x0000000000007992 */ /* 0x0007ec0000008000 */
[----:B---3--:R-:W3:Y:S01]  /*2f00*/  FENCE.VIEW.ASYNC.S ;  /* 0x00000000000073c6 */ /* 0x008ee20000000000 */
[----:B------:R-:W-:Y:S01]  /*2f10*/  SEL R11, R11, RZ, P1 ;  /* 0x000000ff0b0b7207 */ /* 0x000fe20000800000 */
[----:B---3--:R3:W-:Y:S01]  /*2f20*/  SYNCS.ARRIVE.TRANS64.RED.A1T0 RZ, [R0+URZ], RZ ;  /* 0x000000ff00ff79a7 */ /* 0x0087e200081004ff */
[----:B-1----:R-:W-:-:S02]  /*2f30*/  LOP3.LUT P3, RZ, R6, 0x1, RZ, 0xc0, !PT ;  /* 0x0000000106ff7812 */ /* 0x002fc4000786c0ff */
[----:B------:R-:W-:-:S04]  /*2f40*/  SEL R4, RZ, 0x1, P1 ;  /* 0x00000001ff047807 */ /* 0x000fc80000800000 */
[----:B------:R-:W-:Y:S02]  /*2f50*/  LOP3.LUT R10, R10, R4, RZ, 0x3c, !PT ;  /* 0x000000040a0a7212 */ /* 0x000fe400078e3cff */
[----:B---3--:R-:W-:-:S04]  /*2f60*/  SEL R0, RZ, 0x1, P0 ;  /* 0x00000001ff007807 */ /* 0x008fc80000000000 */
[----:B------:R-:W-:Y:S01]  /*2f70*/  LOP3.LUT R9, R9, R0, RZ, 0x3c, !PT ;  /* 0x0000000009097212 */ /* 0x000fe200078e3cff */
[----:B------:R-:W-:Y:S06]  /*2f80*/  @P3 BRA `(.L_x_56) ;  /* 0xfffffffc002c3947 */ /* 0x000fec000383ffff */
[----:B------:R-:W-:Y:S01]  /*2f90*/  ULEA UR5, UR6, UR37, 0x3 ;  /* 0x0000002506057291 */ /* 0x000fe2000f8e18ff */
[----:B------:R-:W-:-:S08]  /*2fa0*/  SHF.L.U32 R2, R12, 0x1f, RZ ;  /* 0x0000001f0c027819 */ /* 0x000fd000000006ff */
[----:B------:R-:W1:Y:S02]  /*2fb0*/  SYNCS.PHASECHK.TRANS64 P0, [UR5+0xb0], R2 ;  /* 0x0000b002ff0075a7 */ /* 0x000e640008001005 */
[----:B-1----:R-:W-:Y:S05]  /*2fc0*/  @P0 BRA `(.L_x_57) ;  /* 0x0000000000080947 */ /* 0x002fea0003800000 */
[----:B------:R-:W1:Y:S02]  /*2fd0*/  SYNCS.PHASECHK.TRANS64.TRYWAIT P0, [UR5+0xb0], R2 ;  /* 0x0000b002ff0075a7 */ /* 0x000e640008001105 */
[----:B-1----:R-:W-:Y:S05]  /*2fe0*/  @!P0 BRA `(.L_x_58) ;  /* 0x0000006800448947 */ /* 0x002fea0003800000 */
.L_x_57:
[----:B------:R-:W-:-:S04]  /*2ff0*/  UIADD3 UR4, UPT, UPT, UR6, 0x1, URZ ;  /* 0x0000000106047890 */ /* 0x000fc8000fffe0ff */
[----:B------:R-:W-:-:S04]  /*3000*/  UISETP.NE.AND UP0, UPT, UR4, 0x2, UPT ;  /* 0x000000020400788c */ /* 0x000fc8000bf05270 */
[----:B------:R-:W-:Y:S02]  /*3010*/  USEL UR7, URZ, 0x1, UP0 ;  /* 0x00000001ff077887 */ /* 0x000fe40008000000 */
[----:B------:R-:W-:-:S04]  /*3020*/  USEL UR4, UR4, URZ, UP0 ;  /* 0x000000ff04047287 */ /* 0x000fc80008000000 */
[----:B------:R-:W-:Y:S01]  /*3030*/  ULEA UR4, UR4, UR37, 0x3 ;  /* 0x0000002504047291 */ /* 0x000fe2000f8e18ff */
[----:B-1----:R-:W-:-:S04]  /*3040*/  LOP3.LUT R2, R12, UR7, RZ, 0x3c, !PT ;  /* 0x000000070c027c12 */ /* 0x002fc8000f8e3cff */
[----:B------:R-:W-:-:S04]  /*3050*/  SHF.L.U32 R0, R2, 0x1f, RZ ;  /* 0x0000001f02007819 */ /* 0x000fc800000006ff */
[----:B------:R-:W1:Y:S02]  /*3060*/  SYNCS.PHASECHK.TRANS64 P0, [UR4+0xb0], R0 ;  /* 0x0000b000ff0075a7 */ /* 0x000e640008001004 */
[----:B-1----:R-:W-:Y:S05]  /*3070*/  @P0 EXIT ;  /* 0x000000000000094d */ /* 0x002fea0003800000 */
[----:B------:R-:W-:Y:S02]  /*3080*/  SHF.L.U32 R2, R2, 0x1f, RZ ;  /* 0x0000001f02027819 */ /* 0x000fe400000006ff */
[----:B------:R-:W-:-:S07]  /*3090*/  MOV R0, UR4 ;  /* 0x0000000400007c02 */ /* 0x000fce0008000f00 */
.L_x_59:
[----:B-1----:R1:W3:Y:S02]  /*30a0*/  SYNCS.PHASECHK.TRANS64.TRYWAIT P0, [R0+URZ+0xb0], R2 ;  /* 0x0000b002000075a7 */ /* 0x0022e400080011ff */
[----:B---3--:R-:W-:Y:S05]  /*30b0*/  @!P0 NANOSLEEP.SYNCS 0x989680 ;  /* 0x009896800000895d */ /* 0x008fea0003900000 */
[----:B------:R-:W3:Y:S02]  /*30c0*/  @!P0 SYNCS.PHASECHK.TRANS64 P0, [R0+URZ+0xb0], R2 ;  /* 0x0000b002000085a7 */ /* 0x000ee400080010ff */
[----:B---3--:R-:W-:Y:S05]  /*30d0*/  @P0 EXIT ;  /* 0x000000000000094d */ /* 0x008fea0003800000 */
[----:B------:R-:W-:Y:S05]  /*30e0*/  BRA `(.L_x_59) ;  /* 0xfffffffc00ec7947 */ /* 0x000fea000383ffff */
.L_x_52:
[----:B------:R-:W-:Y:S05]  /*30f0*/  BRA.U UP4, `(.L_x_60) ;  /* 0x0000001104487547 */ /* 0x000fea000b800000 */
[----:B------:R-:W-:Y:S01]  /*3100*/  UMOV UR4, 0x40 ;  /* 0x0000004000047882 */ /* 0x000fe20000000000 */
[----:B------:R-:W-:Y:S01]  /*3110*/  NOP ;  /* 0x0000000000007918 */ /* 0x000fe20000000000 */
[----:B------:R-:W-:Y:S01]  /*3120*/  ULEA UR4, UR37, UR4, 0x18 ;  /* 0x0000000425047291 */ /* 0x000fe2000f8ec0ff */
[----:B------:R-:W-:Y:S02]  /*3130*/  UMOV UR5, 0x400 ;  /* 0x0000040000057882 */ /* 0x000fe40000000000 */
[----:B------:R-:W-:-:S06]  /*3140*/  ULEA UR37, UR37, UR5, 0x18 ;  /* 0x0000000525257291 */ /* 0x000fcc000f8ec0ff */
[----:B------:R-:W1:Y:S02]  /*3150*/  LDS.U8 R2, [UR4+0x1c] ;  /* 0x00001c04ff027984 */ /* 0x000e640008000000 */
[----:B-1----:R-:W-:-:S13]  /*3160*/  ISETP.NE.AND P0, PT, R2, RZ, PT ;  /* 0x000000ff0200720c */ /* 0x002fda0003f05270 */
[----:B------:R-:W-:Y:S05]  /*3170*/  @P0 BRA `(.L_x_61) ;  /* 0x0000000000580947 */ /* 0x000fea0003800000 */
[----:B------:R-:W-:-:S13]  /*3180*/  ELECT P0, URZ, PT ;  /* 0x0000000000ff782f */ /* 0x000fda0003800000 */
[----:B------:R-:W-:Y:S05]  /*3190*/  @!P0 BRA `(.L_x_62) ;  /* 0x0000000000608947 */ /* 0x000fea0003800000 */
[----:B------:R-:W-:Y:S01]  /*31a0*/  UMOV UR5, 0x10 ;  /* 0x0000001000057882 */ /* 0x000fe20000000000 */
[----:B------:R-:W-:Y:S01]  /*31b0*/  HFMA2 R2, -RZ, RZ, 0, 5.9604644775390625e-08 ;  /* 0x00000001ff027431 */ /* 0x000fe200000001ff */
[----:B------:R-:W-:-:S03]  /*31c0*/  MOV R3, 0xffff ;  /* 0x0000ffff00037802 */ /* 0x000fc60000000f00 */
[----:B------:R-:W-:Y:S04]  /*31d0*/  DEPBAR.LE SB1, 0x36 ;  /* 0x00009d800000791a */ /* 0x000fe80000000000 */
[----:B------:R-:W1:Y:S02]  /*31e0*/  UTCATOMSWS.FIND_AND_SET.ALIGN UP0, UR5, UR5 ;  /* 0x00000005000575e3 */ /* 0x000e640008000800 */
[----:B-1----:R-:W-:Y:S01]  /*31f0*/  MOV R4, UR5 ;  /* 0x0000000500047c02 */ /* 0x002fe20008000f00 */
[----:B------:R-:W-:Y:S06]  /*3200*/  BRA.U UP0, `(.L_x_63) ;  /* 0x0000000100187547 */ /* 0x000fec000b800000 */
.L_x_64:
[----:B------:R-:W-:Y:S05]  /*3210*/  NANOSLEEP 0x64 ;  /* 0x000000640000795d */ /* 0x000fea0003800000 */
[----:B------:R-:W-:-:S05]  /*3220*/  UMOV UR5, 0x10 ;  /* 0x0000001000057882 */ /* 0x000fca0000000000 */
[----:B------:R-:W-:Y:S04]  /*3230*/  DEPBAR.LE SB1, 0x36 ;  /* 0x00009d800000791a */ /* 0x000fe80000000000 */
[----:B------:R-:W1:Y:S02]  /*3240*/  UTCATOMSWS.FIND_AND_SET.ALIGN UP0, UR5, UR5 ;  /* 0x00000005000575e3 */ /* 0x000e640008000800 */
[----:B-1----:R-:W-:Y:S01]  /*3250*/  MOV R4, UR5 ;  /* 0x0000000500047c02 */ /* 0x002fe20008000f00 */
[----:B------:R-:W-:Y:S05]  /*3260*/  BRA.U !UP0, `(.L_x_64) ;  /* 0xfffffffd08e87547 */ /* 0x000fea000b83ffff */
.L_x_63:
[-C--:B------:R-:W-:Y:S02]  /*3270*/  SHF.L.U32 R3, R3, R4.reuse, RZ ;  /* 0x0000000403037219 */ /* 0x080fe400000006ff */
[----:B------:R-:W-:Y:S01]  /*3280*/  SHF.L.U32 R2, R2, R4, RZ ;  /* 0x0000000402027219 */ /* 0x000fe200000006ff */
[----:B------:R-:W-:Y:S02]  /*3290*/  IMAD.SHL.U32 R4, R4, 0x20, RZ ;  /* 0x0000002004047824 */ /* 0x000fe400078e00ff */
[----:B------:R1:W-:Y:S04]  /*32a0*/  ATOMS.OR RZ, [UR4+0x14], R3 ;  /* 0x00001403ffff798c */ /* 0x0003e8000b000004 */
[----:B------:R1:W-:Y:S04]  /*32b0*/  ATOMS.OR RZ, [UR4+0x18], R2 ;  /* 0x00001802ffff798c */ /* 0x0003e8000b000004 */
[----:B------:R1:W-:Y:S01]  /*32c0*/  STS [UR37+0x130], R4 ;  /* 0x00013004ff007988 */ /* 0x0003e20008000825 */
[----:B------:R-:W-:Y:S05]  /*32d0*/  BRA `(.L_x_62) ;  /* 0x0000000000107947 */ /* 0x000fea0003800000 */
.L_x_61:
[----:B------:R-:W-:-:S05]  /*32e0*/  MOV R2, 0xffffffff ;  /* 0xffffffff00027802 */ /* 0x000fca0000000f00 */
[----:B------:R1:W-:Y:S02]  /*32f0*/  STS [UR37+0x130], R2 ;  /* 0x00013002ff007988 */ /* 0x0003e40008000825 */
[----:B-1----:R-:W-:Y:S02]  /*3300*/  MOV R2, 0x3320 ;  /* 0x0000332000027802 */ /* 0x002fe40000000f00 */
[----:B--2--5:R-:W-:Y:S05]  /*3310*/  CALL.REL.NOINC `($__internal_1_$__cuda_sm10x_tcgen05_guardrail_trap_phase_invalid_during_alloc) ;  /* 0x0000006c00607944 */ /* 0x024fea0003c00000 */
.L_x_62:
[----:B------:R-:W-:Y:S05]  /*3320*/  WARPSYNC.ALL ;  /* 0x0000000000007948 */ /* 0x000fea0003800000 */
[----:B------:R-:W3:Y:S01]  /*3330*/  S2UR UR13, SR_CgaCtaId ;  /* 0x00000000000d79c3 */ /* 0x000ee20000008800 */
[----:B------:R-:W-:Y:S01]  /*3340*/  UMOV UR4, 0x400 ;  /* 0x0000040000047882 */ /* 0x000fe20000000000 */
[----:B------:R-:W-:-:S06]  /*3350*/  NOP ;  /* 0x0000000000007918 */ /* 0x000fcc0000000000 */
[----:B------:R-:W-:Y:S06]  /*3360*/  BAR.ARV 0x6, 0xa0 ;  /* 0x0182800000007b1d */ /* 0x000fec0000002000 */
[----:B------:R-:W4:Y:S01]  /*3370*/  LDCU UR14, c[0x0][0x38c] ;  /* 0x00007180ff0e77ac */ /* 0x000f220008000800 */
[----:B------:R-:W-:Y:S01]  /*3380*/  LOP3.LUT R0, R0, 0xffff, RZ, 0xc0, !PT ;  /* 0x0000ffff00007812 */ /* 0x000fe200078ec0ff */
[----:B------:R-:W-:Y:S01]  /*3390*/  IMAD.MOV.U32 R11, RZ, RZ, 0x1 ;  /* 0x00000001ff0b7424 */ /* 0x000fe200078e00ff */
[----:B------:R-:W-:Y:S01]  /*33a0*/  CS2R R8, SRZ ;  /* 0x0000000000087805 */ /* 0x000fe2000001ff00 */
[----:B------:R-:W-:Y:S01]  /*33b0*/  IMAD.MOV.U32 R10, RZ, RZ, RZ ;  /* 0x000000ffff0a7224 */ /* 0x000fe200078e00ff */
[----:B------:R-:W-:Y:S01]  /*33c0*/  R2UR UR17, R0 ;  /* 0x00000000001172ca */ /* 0x000fe200000e0000 */
[----:B------:R-:W-:Y:S01]  /*33d0*/  UMOV UR27, URZ ;  /* 0x000000ff001b7c82 */ /* 0x000fe20008000000 */
[----:B------:R-:W-:Y:S01]  /*33e0*/  UMOV UR26, URZ ;  /* 0x000000ff001a7c82 */ /* 0x000fe20008000000 */
[----:B---3--:R-:W-:Y:S01]  /*33f0*/  ULEA UR13, UR13, UR4, 0x18 ;  /* 0x000000040d0d7291 */ /* 0x008fe2000f8ec0ff */
[----:B------:R-:W3:Y:S03]  /*3400*/  LDCU UR4, c[0x0][0x38c] ;  /* 0x00007180ff0477ac */ /* 0x000ee60008000800 */
[----:B------:R-:W-:-:S02]  /*3410*/  UIADD3 UR19, UPT, UPT, UR13, 0x8400, URZ ;  /* 0x000084000d137890 */ /* 0x000fc4000fffe0ff */
[----:B------:R-:W-:-:S03]  /*3420*/  UIADD3 UR20, UPT, UPT, UR13, 0x1c400, URZ ;  /* 0x0001c4000d147890 */ /* 0x000fc6000fffe0ff */
[----:B-1----:R-:W1:Y:S01]  /*3430*/  LDS R2, [UR13+0x130] ;  /* 0x0001300dff027984 */ /* 0x002e620008000800 */
[----:B------:R-:W-:Y:S02]  /*3440*/  UIADD3 UR21, UPT, UPT, UR13, 0x30400, URZ ;  /* 0x000304000d157890 */ /* 0x000fe4000fffe0ff */
[----:B------:R-:W-:Y:S02]  /*3450*/  UIADD3 UR22, UPT, UPT, UR13, 0x31800, URZ ;  /* 0x000318000d167890 */ /* 0x000fe4000fffe0ff */
[----:B------:R-:W-:Y:S02]  /*3460*/  USHF.R.U32.HI UR19, URZ, 0x4, UR19 ;  /* 0x00000004ff137899 */ /* 0x000fe40008011613 */
[----:B------:R-:W-:Y:S02]  /*3470*/  USHF.R.U32.HI UR20, URZ, 0x4, UR20 ;  /* 0x00000004ff147899 */ /* 0x000fe40008011614 */
[----:B------:R-:W-:Y:S02]  /*3480*/  USHF.R.U32.HI UR21, URZ, 0x4, UR21 ;  /* 0x00000004ff157899 */ /* 0x000fe40008011615 */
[----:B---3--:R-:W-:-:S02]  /*3490*/  UIADD3 UR4, UPT, UPT, UR4, 0xff, URZ ;  /* 0x000000ff04047890 */ /* 0x008fc4000fffe0ff */
[----:B------:R-:W-:Y:S02]  /*34a0*/  USHF.R.U32.HI UR22, URZ, 0x4, UR22 ;  /* 0x00000004ff167899 */ /* 0x000fe40008011616 */
[----:B------:R-:W-:Y:S02]  /*34b0*/  USHF.R.S32.HI UR12, URZ, 0x1f, UR4 ;  /* 0x0000001fff0c7899 */ /* 0x000fe40008011404 */
[----:B------:R-:W-:Y:S02]  /*34c0*/  ULOP3.LUT UR19, UR19, 0x3fff, URZ, 0xc0, !UPT ;  /* 0x00003fff13137892 */ /* 0x000fe4000f8ec0ff */
[----:B------:R-:W-:Y:S02]  /*34d0*/  ULEA.HI UR12, UR12, UR4, URZ, 0x8 ;  /* 0x000000040c0c7291 */ /* 0x000fe4000f8f40ff */
[----:B------:R-:W-:Y:S02]  /*34e0*/  ULOP3.LUT UR20, UR20, 0x3fff, URZ, 0xc0, !UPT ;  /* 0x00003fff14147892 */ /* 0x000fe4000f8ec0ff */
[----:B------:R-:W-:-:S02]  /*34f0*/  USHF.R.S32.HI UR12, URZ, 0x8, UR12 ;  /* 0x00000008ff0c7899 */ /* 0x000fc4000801140c */
[----:B------:R-:W-:Y:S02]  /*3500*/  ULOP3.LUT UR21, UR21, 0x3fff, URZ, 0xc0, !UPT ;  /* 0x00003fff15157892 */ /* 0x000fe4000f8ec0ff */
[----:B------:R-:W-:Y:S02]  /*3510*/  UISETP.LT.AND UP0, UPT, UR12, 0x1, UPT ;  /* 0x000000010c00788c */ /* 0x000fe4000bf01270 */
[----:B------:R-:W-:Y:S02]  /*3520*/  ULOP3.LUT UR22, UR22, 0x3fff, URZ, 0xc0, !UPT ;  /* 0x00003fff16167892 */ /* 0x000fe4000f8ec0ff */
[----:B------:R-:W-:Y:S02]  /*3530*/  USEL UR18, UR12, 0x1, !UP0 ;  /* 0x000000010c127887 */ /* 0x000fe4000c000000 */
[----:B------:R-:W-:Y:S02]  /*3540*/  ULOP3.LUT UR19, UR19, 0x10000, URZ, 0xfc, !UPT ;  /* 0x0001000013137892 */ /* 0x000fe4000f8efcff */
[----:B------:R-:W-:-:S02]  /*3550*/  ULOP3.LUT UR20, UR20, 0x10000, URZ, 0xfc, !UPT ;  /* 0x0001000014147892 */ /* 0x000fc4000f8efcff */
[----:B------:R-:W-:Y:S02]  /*3560*/  ULOP3.LUT UR21, UR21, 0x10000, URZ, 0xfc, !UPT ;  /* 0x0001000015157892 */ /* 0x000fe4000f8efcff */
[----:B------:R-:W-:Y:S01]  /*3570*/  ULOP3.LUT UR22, UR22, 0x10000, URZ, 0xfc, !UPT ;  /* 0x0001000016167892 */ /* 0x000fe2000f8efcff */
[----:B-1----:R-:W-:Y:S01]  /*3580*/  R2UR UR28, R2 ;  /* 0x00000000021c72ca */ /* 0x002fe200000e0000 */
[----:B------:R-:W-:Y:S02]  /*3590*/  UIADD3 UR18, UPT, UPT, -UR18, URZ, URZ ;  /* 0x000000ff12127290 */ /* 0x000fe4000fffe1ff */
[----:B----4-:R-:W-:-:S10]  /*35a0*/  UISETP.GE.AND UP3, UPT, UR14, 0x1, UPT ;  /* 0x000000010e00788c */ /* 0x010fd4000bf66270 */
[----:B------:R-:W-:Y:S02]  /*35b0*/  UIADD3 UR11, UPT, UPT, UR28, 0x108, URZ ;  /* 0x000001081c0b7890 */ /* 0x000fe4000fffe0ff */
[----:B------:R-:W-:Y:S02]  /*35c0*/  UIADD3 UR9, UPT, UPT, UR28, 0x10c, URZ ;  /* 0x0000010c1c097890 */ /* 0x000fe4000fffe0ff */
[----:B------:R-:W-:Y:S02]  /*35d0*/  UIADD3 UR7, UPT, UPT, UR28, -0x7ffffef8, URZ ;  /* 0x800001081c077890 */ /* 0x000fe4000fffe0ff */
[----:B------:R-:W-:Y:S02]  /*35e0*/  UIADD3 UR5, UPT, UPT, UR28, -0x7ffffef4, URZ ;  /* 0x8000010c1c057890 */ /* 0x000fe4000fffe0ff */
[----:B------:R-:W-:Y:S02]  /*35f0*/  UIADD3 UR10, UPT, UPT, UR28, 0x100, URZ ;  /* 0x000001001c0a7890 */ /* 0x000fe4000fffe0ff */
[----:B------:R-:W-:-:S02]  /*3600*/  UIADD3 UR8, UPT, UPT, UR28, 0x104, URZ ;  /* 0x000001041c087890 */ /* 0x000fc4000fffe0ff */
[----:B------:R-:W-:Y:S02]  /*3610*/  UIADD3 UR6, UPT, UPT, UR28, -0x7fffff00, URZ ;  /* 0x800001001c067890 */ /* 0x000fe4000fffe0ff */
[----:B------:R-:W-:Y:S02]  /*3620*/  UIADD3 UR4, UPT, UPT, UR28, -0x7ffffefc, URZ ;  /* 0x800001041c047890 */ /* 0x000fe4000fffe0ff */
[----:B------:R-:W-:Y:S02]  /*3630*/  USHF.R.U32.HI UR36, URZ, 0x1a, UR11 ;  /* 0x0000001aff247899 */ /* 0x000fe4000801160b */
[----:B------:R-:W-:Y:S02]  /*3640*/  USHF.R.U32.HI UR34, URZ, 0x1a, UR7 ;  /* 0x0000001aff227899 */ /* 0x000fe40008011607 */
[----:B------:R-:W-:Y:S02]  /*3650*/  USHF.R.U32.HI UR32, URZ, 0x1a, UR9 ;  /* 0x0000001aff207899 */ /* 0x000fe40008011609 */
[----:B------:R-:W-:-:S02]  /*3660*/  USHF.R.U32.HI UR30, URZ, 0x1a, UR5 ;  /* 0x0000001aff1e7899 */ /* 0x000fc40008011605 */
[----:B------:R-:W-:Y:S02]  /*3670*/  USHF.R.U32.HI UR37, URZ, 0x11, UR10 ;  /* 0x00000011ff257899 */ /* 0x000fe4000801160a */
[----:B------:R-:W-:Y:S02]  /*3680*/  USHF.R.U32.HI UR35, URZ, 0x11, UR6 ;  /* 0x00000011ff237899 */ /* 0x000fe40008011606 */
[----:B------:R-:W-:Y:S02]  /*3690*/  USHF.R.U32.HI UR33, URZ, 0x11, UR8 ;  /* 0x00000011ff217899 */ /* 0x000fe40008011608 */
[----:B------:R-:W-:Y:S02]  /*36a0*/  USHF.R.U32.HI UR31, URZ, 0x11, UR4 ;  /* 0x00000011ff1f7899 */ /* 0x000fe40008011604 */
[----:B------:R-:W-:Y:S02]  /*36b0*/  ULOP3.LUT UR36, UR36, 0x30, URZ, 0xc0, !UPT ;  /* 0x0000003024247892 */ /* 0x000fe4000f8ec0ff */
[----:B------:R-:W-:-:S02]  /*36c0*/  ULOP3.LUT UR34, UR34, 0x30, URZ, 0xc0, !UPT ;  /* 0x0000003022227892 */ /* 0x000fc4000f8ec0ff */
[----:B------:R-:W-:Y:S02]  /*36d0*/  ULOP3.LUT UR32, UR32, 0x30, URZ, 0xc0, !UPT ;  /* 0x0000003020207892 */ /* 0x000fe4000f8ec0ff */
[----:B------:R-:W-:Y:S02]  /*36e0*/  ULOP3.LUT UR30, UR30, 0x30, URZ, 0xc0, !UPT ;  /* 0x000000301e1e7892 */ /* 0x000fe4000f8ec0ff */
[----:B------:R-:W-:Y:S02]  /*36f0*/  ULOP3.LUT UR37, UR37, 0x6000, URZ, 0xc0, !UPT ;  /* 0x0000600025257892 */ /* 0x000fe4000f8ec0ff */
[----:B------:R-:W-:Y:S02]  /*3700*/  ULOP3.LUT UR35, UR35, 0x6000, URZ, 0xc0, !UPT ;  /* 0x0000600023237892 */ /* 0x000fe4000f8ec0ff */
        /* <DEDUP_REMOVED lines=10> */
[----:B------:R-:W-:Y:S02]  /*37b0*/  UPRMT UR37, UR36, 0x5410, UR37 ;  /* 0x0000541024257896 */ /* 0x000fe40008000025 */
[----:B------:R-:W-:Y:S02]  /*37c0*/  UPRMT UR35, UR34, 0x5410, UR35 ;  /* 0x0000541022237896 */ /* 0x000fe40008000023 */
[----:B------:R-:W-:Y:S02]  /*37d0*/  UPRMT UR33, UR32, 0x5410, UR33 ;  /* 0x0000541020217896 */ /* 0x000fe40008000021 */
[----:B------:R-:W-:Y:S01]  /*37e0*/  UPRMT UR31, UR30, 0x5410, UR31 ;  /* 0x000054101e1f7896 */ /* 0x000fe2000800001f */
[----:B------:R-:W-:Y:S01]  /*37f0*/  UMOV UR36, URZ ;  /* 0x000000ff00247c82 */ /* 0x000fe20008000000 */
[----:B------:R-:W-:Y:S01]  /*3800*/  UMOV UR34, URZ ;  /* 0x000000ff00227c82 */ /* 0x000fe20008000000 */
[----:B------:R-:W-:Y:S01]  /*3810*/  UMOV UR32, URZ ;  /* 0x000000ff00207c82 */ /* 0x000fe20008000000 */
[----:B------:R-:W-:-:S08]  /*3820*/  UMOV UR30, URZ ;  /* 0x000000ff001e7c82 */ /* 0x000fd00008000000 */
.L_x_71:
[----:B------:R-:W-:Y:S02]  /*3830*/  LEA R0, R10, UR13, 0x3 ;  /* 0x0000000d0a007c11 */ /* 0x000fe4000f8e18ff */
[----:B------:R-:W-:Y:S02]  /*3840*/  SHF.L.U32 R2, R9, 0x1f, RZ ;  /* 0x0000001f09027819 */ /* 0x000fe400000006ff */
[----:B------:R-:W-:Y:S01]  /*3850*/  PLOP3.LUT P0, PT, PT, PT, UP3, 0x80, 0x8 ;  /* 0x000000000008781c */ /* 0x000fe20003f0f038 */
[----:B------:R-:W-:Y:S01]  /*3860*/  VIADD R3, R0, 0xb0 ;  /* 0x000000b000037836 */ /* 0x000fe20000000000 */
[----:B-1----:R-:W1:Y:S02]  /*3870*/  SYNCS.PHASECHK.TRANS64.TRYWAIT P1, [R0+URZ+0xa0], R2 ;  /* 0x0000a002000075a7 */ /* 0x002e6400080211ff */
[----:B-1--4-:R-:W-:Y:S09]  /*3880*/  @!P1 BRA `(.L_x_65) ;  /* 0x0000006000349947 */ /* 0x012ff20003800000 */
.L_x_158:
[----:B------:R-:W-:Y:S01]  /*3890*/  LEA R4, R10, UR13, 0x4 ;  /* 0x0000000d0a047c11 */ /* 0x000fe2000f8e20ff */
[----:B------:R-:W-:Y:S01]  /*38a0*/  @UP3 ULEA UR14, UR26, UR13, 0x3 ;  /* 0x0000000d1a0e3291 */ /* 0x000fe2000f8e18ff */
[----:B------:R-:W-:Y:S01]  /*38b0*/  PLOP3.LUT P2, PT, PT, PT, PT, 0x80, 0x8 ;  /* 0x000000000008781c */ /* 0x000fe20003f4f070 */
[----:B------:R-:W-:Y:S01]  /*38c0*/  ULEA UR15, UR27, UR13, 0x3 ;  /* 0x0000000d1b0f7291 */ /* 0x000fe2000f8e18ff */
[----:B------:R-:W-:Y:S01]  /*38d0*/  PRMT R3, RZ, 0x654, R3 ;  /* 0x00000654ff037816 */ /* 0x000fe20000000003 */
[----:B------:R-:W-:Y:S01]  /*38e0*/  ULEA UR16, UR27, UR28, 0x7 ;  /* 0x0000001c1b107291 */ /* 0x000fe2000f8e38ff */
[----:B------:R-:W3:Y:S01]  /*38f0*/  LDS.128 R4, [R4+0x110] ;  /* 0x0001100004047984 */ /* 0x000ee20000000c00 */
[----:B-1----:R-:W-:Y:S02]  /*3900*/  @P0 SHF.L.U32 R2, R8, 0x1f, RZ ;  /* 0x0000001f08020819 */ /* 0x002fe400000006ff */
[----:B------:R-:W-:Y:S01]  /*3910*/  SHF.L.U32 R0, R11, 0x1f, RZ ;  /* 0x0000001f0b007819 */ /* 0x000fe200000006ff */
[----:B------:R-:W-:Y:S01]  /*3920*/  @!PT LDS RZ, [RZ] ;  /* 0x00000000fffff984 */ /* 0x000fe20000000800 */
[----:B------:R-:W-:Y:S01]  /*3930*/  @!PT LDS RZ, [RZ] ;  /* 0x00000000fffff984 */ /* 0x000fe20000000800 */
[----:B------:R-:W-:Y:S01]  /*3940*/  @!PT LDS RZ, [RZ] ;  /* 0x00000000fffff984 */ /* 0x000fe20000000800 */
[----:B------:R-:W-:Y:S01]  /*3950*/  @!PT LDS RZ, [RZ] ;  /* 0x00000000fffff984 */ /* 0x000fe20000000800 */
[----:B------:R1:W-:Y:S06]  /*3960*/  MEMBAR.ALL.CTA ;  /* 0x0000000000007992 */ /* 0x0003ec0000008000 */
[----:B-1----:R-:W1:Y:S02]  /*3970*/  FENCE.VIEW.ASYNC.S ;  /* 0x00000000000073c6 */ /* 0x002e640000000000 */
[----:B-1----:R1:W-:Y:S01]  /*3980*/  SYNCS.ARRIVE.TRANS64.RED.A1T0 RZ, [R3+URZ], RZ ;  /* 0x000000ff03ff79a7 */ /* 0x0023e200081004ff */
[----:B------:R1:W4:Y:S01]  /*3990*/  @P0 SYNCS.PHASECHK.TRANS64.TRYWAIT P2, [UR14], R2 ;  /* 0x00000002ff0005a7 */ /* 0x000322000804110e */
[----:B---3--:R-:W-:Y:S01]  /*39a0*/  LOP3.LUT P1, RZ, R6, 0x1, RZ, 0xc0, !PT ;  /* 0x0000000106ff7812 */ /* 0x008fe2000782c0ff */
[----:B------:R-:W3:Y:S02]  /*39b0*/  SYNCS.PHASECHK.TRANS64.TRYWAIT P0, [UR15+0xd0], R0 ;  /* 0x0000d000ff0075a7 */ /* 0x000ee4000800110f */
[----:B-1-34-:R-:W-:Y:S10]  /*39c0*/  @!P0 BRA `(.L_x_66) ;  /* 0x0000005c00f88947 */ /* 0x01aff40003800000 */
.L_x_160:
[----:B------:R-:W-:Y:S01]  /*39d0*/  IADD3 R10, PT, PT, R10, 0x1, RZ ;  /* 0x000000010a0a7810 */ /* 0x000fe20007ffe0ff */
[----:B------:R-:W-:Y:S06]  /*39e0*/  BRA.U !UP3, `(.L_x_67) ;  /* 0x000000010bf47547 */ /* 0x000fec000b800000 */
[----:B------:R-:W-:Y:S01]  /*39f0*/  UMOV UR25, URZ ;  /* 0x000000ff00197c82 */ /* 0x000fe20008000000 */
[----:B------:R-:W-:Y:S01]  /*3a00*/  UMOV UR24, UR18 ;  /* 0x0000001200187c82 */ /* 0x000fe20008000000 */
[----:B------:R-:W-:Y:S01]  /*3a10*/  UMOV UR23, UR12 ;  /* 0x0000000c00177c82 */ /* 0x000fe20008000000 */
[----:B------:R-:W-:-:S05]  /*3a20*/  UMOV UR29, UR26 ;  /* 0x0000001a001d7c82 */ /* 0x000fca0008000000 */
.L_x_70:
[----:B------:R-:W-:Y:S02]  /*3a30*/  UIADD3 UR24, UPT, UPT, UR24, 0x1, URZ ;  /* 0x0000000118187890 */ /* 0x000fe4000fffe0ff */
[----:B---3--:R-:W-:Y:S02]  /*3a40*/  ULEA UR14, UR29, UR13, 0x3 ;  /* 0x0000000d1d0e7291 */ /* 0x008fe4000f8e18ff */
[----:B------:R-:W-:Y:S01]  /*3a50*/  UISETP.NE.AND UP0, UPT, UR24, URZ, UPT ;  /* 0x000000ff1800728c */ /* 0x000fe2000bf05270 */
[----:B----4-:R-:W-:Y:S10]  /*3a60*/  @P2 BRA `(.L_x_68) ;  /* 0x00000000000c2947 */ /* 0x010ff40003800000 */
[----:B-1----:R-:W-:Y:S04]  /*3a70*/  SHF.L.U32 R2, R8, 0x1f, RZ ;  /* 0x0000001f08027819 */ /* 0x002fe800000006ff */
[----:B------:R-:W1:Y:S02]  /*3a80*/  SYNCS.PHASECHK.TRANS64.TRYWAIT P0, [UR14], R2 ;  /* 0x00000002ff0075a7 */ /* 0x000e64000800110e */
[----:B-1----:R-:W-:Y:S05]  /*3a90*/  @!P0 BRA `(.L_x_69) ;  /* 0x0000005c00dc8947 */ /* 0x002fea0003800000 */
.L_x_68:
[----:B------:R-:W-:Y:S01]  /*3aa0*/  UISETP.NE.AND UP1, UPT, UR23, 0x1, UPT ;  /* 0x000000011700788c */ /* 0x000fe2000bf25270 */
[----:B------:R-:W-:Y:S01]  /*3ab0*/  PLOP3.LUT P2, PT, PT, PT, PT, 0x80, 0x8 ;  /* 0x000000000008781c */ /* 0x000fe20003f4f070 */
[----:B------:R-:W-:Y:S02]  /*3ac0*/  UIADD3 UR26, UPT, UPT, UR29, 0x1, URZ ;  /* 0x000000011d1a7890 */ /* 0x000fe4000fffe0ff */
[----:B------:R-:W-:Y:S02]  /*3ad0*/  ULEA UR44, UR29, UR21, 0x6 ;  /* 0x000000151d2c7291 */ /* 0x000fe4000f8e30ff */
[----:B------:R-:W-:Y:S01]  /*3ae0*/  UISETP.NE.AND UP2, UPT, UR26, 0x5, UPT ;  /* 0x000000051a00788c */ /* 0x000fe2000bf45270 */
[----:B------:R-:W-:Y:S01]  /*3af0*/  PLOP3.LUT P0, PT, PT, PT, UP1, 0x80, 0x8 ;  /* 0x000000000008781c */ /* 0x000fe20003f0f018 */
[----:B------:R-:W-:Y:S02]  /*3b00*/  ULEA UR42, UR29, UR22, 0x6 ;  /* 0x000000161d2a7291 */ /* 0x000fe4000f8e30ff */
[----:B------:R-:W-:Y:S02]  /*3b10*/  USEL UR39, URZ, 0x1, UP2 ;  /* 0x00000001ff277887 */ /* 0x000fe40009000000 */
[----:B------:R-:W-:Y:S02]  /*3b20*/  USEL UR26, UR26, URZ, UP2 ;  /* 0x000000ff1a1a7287 */ /* 0x000fe40009000000 */
[----:B------:R-:W-:Y:S02]  /*3b30*/  ULEA UR40, UR29, UR20, 0xa ;  /* 0x000000141d287291 */ /* 0x000fe4000f8e50ff */
[----:B------:R-:W-:Y:S01]  /*3b40*/  @UP1 ULEA UR38, UR26, UR13, 0x3 ;  /* 0x0000000d1a261291 */ /* 0x000fe2000f8e18ff */
[----:B------:R-:W-:Y:S01]  /*3b50*/  LOP3.LUT R8, R8, UR39, RZ, 0x3c, !PT ;  /* 0x0000002708087c12 */ /* 0x000fe2000f8e3cff */
[----:B------:R-:W-:Y:S02]  /*3b60*/  UIADD3 UR60, UPT, UPT, UR44, 0x20, URZ ;  /* 0x000000202c3c7890 */ /* 0x000fe4000fffe0ff */
[----:B------:R-:W-:Y:S01]  /*3b70*/  UISETP.NE.U32.AND UP1, UPT, UR25, URZ, UPT ;  /* 0x000000ff1900728c */ /* 0x000fe2000bf25070 */
[----:B-1----:R-:W-:Y:S01]  /*3b80*/  @P0 SHF.L.U32 R0, R8, 0x1f, RZ ;  /* 0x0000001f08000819 */ /* 0x002fe200000006ff */
[----:B------:R-:W-:Y:S02]  /*3b90*/  UIADD3 UR58, UPT, UPT, UR42, 0x20, URZ ;  /* 0x000000202a3a7890 */ /* 0x000fe4000fffe0ff */
[----:B------:R-:W-:Y:S01]  /*3ba0*/  UIADD3 UR56, UPT, UPT, UR40, 0x2, URZ ;  /* 0x0000000228387890 */ /* 0x000fe2000fffe0ff */
[----:B------:R3:W4:Y:S01]  /*3bb0*/  @P0 SYNCS.PHASECHK.TRANS64.TRYWAIT P2, [UR38], R0 ;  /* 0x00000000ff0005a7 */ /* 0x0007220008041126 */
[----:B------:R-:W-:Y:S02]  /*3bc0*/  ULEA UR38, UR29, UR19, 0xa ;  /* 0x000000131d267291 */ /* 0x000fe4000f8e50ff */
[----:B------:R-:W-:Y:S02]  /*3bd0*/  UIADD3 UR52, UPT, UPT, UR40, 0x4, URZ ;  /* 0x0000000428347890 */ /* 0x000fe4000fffe0ff */
[----:B------:R-:W-:Y:S02]  /*3be0*/  UIADD3 UR54, UPT, UPT, UR38, 0x2, URZ ;  /* 0x0000000226367890 */ /* 0x000fe4000fffe0ff */
[----:B------:R-:W-:Y:S02]  /*3bf0*/  UIADD3 UR50, UPT, UPT, UR38, 0x4, URZ ;  /* 0x0000000426327890 */ /* 0x000fe4000fffe0ff */
[----:B------:R-:W-:Y:S02]  /*3c00*/  UIADD3 UR48, UPT, UPT, UR40, 0x6, URZ ;  /* 0x0000000628307890 */ /* 0x000fe4000fffe0ff */
[----:B------:R-:W-:Y:S02]  /*3c10*/  UIADD3 UR46, UPT, UPT, UR38, 0x6, URZ ;  /* 0x00000006262e7890 */ /* 0x000fe4000fffe0ff */
[----:B------:R-:W-:Y:S02]  /*3c20*/  UIADD3 UR14, UPT, UPT, UR14, 0x28, URZ ;  /* 0x000000280e0e7890 */ /* 0x000fe4000fffe0ff */
[----:B------:R-:W-:Y:S01]  /*3c30*/  UIADD3 UR23, UPT, UPT, UR23, -0x1, URZ ;  /* 0xffffffff17177890 */ /* 0x000fe2000fffe0ff */
[----:B------:R-:W-:Y:S01]  /*3c40*/  UMOV UR45, 0x4008 ;  /* 0x00004008002d7882 */ /* 0x000fe20000000000 */
[----:B------:R-:W-:Y:S01]  /*3c50*/  UMOV UR61, 0x4008 ;  /* 0x00004008003d7882 */ /* 0x000fe20000000000 */
[----:B------:R3:W-:Y:S01]  /*3c60*/  UTCCP.T.S.4x32dp128bit tmem[UR28+0x100], gdesc[UR44] ;  /* 0x0001002c1c0079e7 */ /* 0x0007e20009100000 */
[----:B------:R3:W-:Y:S01]  /*3c70*/  UTCCP.T.S.4x32dp128bit tmem[UR28+0x104], gdesc[UR60] ;  /* 0x0001043c1c0079e7 */ /* 0x0007e20009100000 */
[----:B------:R-:W-:Y:S01]  /*3c80*/  UMOV UR43, 0x4008 ;  /* 0x00004008002b7882 */ /* 0x000fe20000000000 */
[----:B------:R-:W-:Y:S01]  /*3c90*/  UMOV UR59, 0x4008 ;  /* 0x00004008003b7882 */ /* 0x000fe20000000000 */
[----:B------:R3:W-:Y:S01]  /*3ca0*/  UTCCP.T.S.4x32dp128bit tmem[UR28+0x108], gdesc[UR42] ;  /* 0x0001082a1c0079e7 */ /* 0x0007e20009100000 */
[----:B------:R3:W-:Y:S01]  /*3cb0*/  UTCCP.T.S.4x32dp128bit tmem[UR28+0x10c], gdesc[UR58] ;  /* 0x00010c3a1c0079e7 */ /* 0x0007e20009100000 */
[----:B------:R-:W-:Y:S01]  /*3cc0*/  UMOV UR41, 0x40004040 ;  /* 0x4000404000297882 */ /* 0x000fe20000000000 */
[----:B------:R-:W-:Y:S01]  /*3cd0*/  UMOV UR39, 0x40004040 ;  /* 0x4000404000277882 */ /* 0x000fe20000000000 */
[----:B------:R-:W-:Y:S01]  /*3ce0*/  UMOV UR57, 0x40004040 ;  /* 0x4000404000397882 */ /* 0x000fe20000000000 */
[----:B------:R3:W-:Y:S01]  /*3cf0*/  UTCOMMA gdesc[UR38], gdesc[UR40], tmem[UR16], tmem[UR36], idesc[UR37], tmem[UR10], UP1 ;  /* 0xc00a2428260075ea */ /* 0x0007e20008800010 */
[----:B------:R-:W-:Y:S01]  /*3d00*/  UMOV UR55, 0x40004040 ;  /* 0x4000404000377882 */ /* 0x000fe20000000000 */
[----:B------:R-:W-:Y:S01]  /*3d10*/  UMOV UR53, 0x40004040 ;  /* 0x4000404000357882 */ /* 0x000fe20000000000 */
[----:B------:R3:W-:Y:S01]  /*3d20*/  UTCOMMA gdesc[UR54], gdesc[UR56], tmem[UR16], tmem[UR34], idesc[UR35], tmem[UR6], UPT ;  /* 0xc0062238360075ea */ /* 0x0007e2000b800010 */
[----:B------:R-:W-:Y:S01]  /*3d30*/  UMOV UR51, 0x40004040 ;  /* 0x4000404000337882 */ /* 0x000fe20000000000 */
[----:B------:R-:W-:Y:S01]  /*3d40*/  UMOV UR49, 0x40004040 ;  /* 0x4000404000317882 */ /* 0x000fe20000000000 */
[----:B------:R3:W-:Y:S01]  /*3d50*/  UTCOMMA gdesc[UR50], gdesc[UR52], tmem[UR16], tmem[UR32], idesc[UR33], tmem[UR8], UPT ;  /* 0xc0082034320075ea */ /* 0x0007e2000b800010 */
[----:B------:R-:W-:Y:S01]  /*3d60*/  UMOV UR47, 0x40004040 ;  /* 0x40004040002f7882 */ /* 0x000fe20000000000 */
[----:B------:R-:W-:Y:S01]  /*3d70*/  UMOV UR25, 0x1 ;  /* 0x0000000100197882 */ /* 0x000fe20000000000 */
[----:B------:R3:W-:Y:S01]  /*3d80*/  UTCOMMA gdesc[UR46], gdesc[UR48], tmem[UR16], tmem[UR30], idesc[UR31], tmem[UR4], UPT ;  /* 0xc0041e302e0075ea */ /* 0x0007e2000b800010 */
[----:B------:R3:W-:Y:S01]  /*3d90*/  UTCBAR.MULTICAST [UR14], URZ, UR17 ;  /* 0x000000ff0e0073e9 */ /* 0x0007e20008000811 */
[----:B------:R-:W-:Y:S01]  /*3da0*/  UMOV UR29, UR26 ;  /* 0x0000001a001d7c82 */ /* 0x000fe20008000000 */
[----:B------:R-:W-:Y:S05]  /*3db0*/  BRA.U UP0, `(.L_x_70) ;  /* 0xfffffffd001c7547 */ /* 0x000fea000b83ffff */
.L_x_67:
[----:B------:R-:W-:Y:S01]  /*3dc0*/  UIADD3 UR27, UPT, UPT, UR27, 0x1, URZ ;  /* 0x000000011b1b7890 */ /* 0x000fe2000fffe0ff */
[C---:B------:R-:W-:Y:S01]  /*3dd0*/  ISETP.NE.AND P0, PT, R10.reuse, 0x2, PT ;  /* 0x000000020a00780c */ /* 0x040fe20003f05270 */
[----:B------:R-:W-:Y:S02]  /*3de0*/  UIADD3 UR15, UPT, UPT, UR15, 0xc0, URZ ;  /* 0x000000c00f0f7890 */ /* 0x000fe4000fffe0ff */
[----:B------:R-:W-:Y:S01]  /*3df0*/  UISETP.NE.AND UP0, UPT, UR27, 0x2, UPT ;  /* 0x000000021b00788c */ /* 0x000fe2000bf05270 */
[----:B-1-3--:R-:W-:Y:S02]  /*3e00*/  SEL R0, RZ, 0x1, P0 ;  /* 0x00000001ff007807 */ /* 0x00afe40000000000 */
[----:B------:R-:W-:Y:S01]  /*3e10*/  SEL R10, R10, RZ, P0 ;  /* 0x000000ff0a0a7207 */ /* 0x000fe20000000000 */
[----:B------:R-:W-:Y:S01]  /*3e20*/  USEL UR14, URZ, 0x1, UP0 ;  /* 0x00000001ff0e7887 */ /* 0x000fe20008000000 */
[----:B------:R-:W-:Y:S01]  /*3e30*/  LOP3.LUT R9, R9, R0, RZ, 0x3c, !PT ;  /* 0x0000000009097212 */ /* 0x000fe200078e3cff */
[----:B------:R-:W-:Y:S01]  /*3e40*/  USEL UR27, UR27, URZ, UP0 ;  /* 0x000000ff1b1b7287 */ /* 0x000fe20008000000 */
[----:B------:R1:W-:Y:S03]  /*3e50*/  UTCBAR [UR15], URZ ;  /* 0x000000ff0f0073e9 */ /* 0x0003e600080000ff */
[----:B------:R-:W-:Y:S01]  /*3e60*/  LOP3.LUT R11, R11, UR14, RZ, 0x3c, !PT ;  /* 0x0000000e0b0b7c12 */ /* 0x000fe2000f8e3cff */
[----:B------:R-:W-:Y:S07]  /*3e70*/  @P1 BRA `(.L_x_71) ;  /* 0xfffffff8006c1947 */ /* 0x000fee000383ffff */
[----:B------:R-:W3:Y:S01]  /*3e80*/  S2UR UR4, SR_CgaCtaId ;  /* 0x00000000000479c3 */ /* 0x000ee20000008800 */
[----:B------:R-:W-:Y:S01]  /*3e90*/  ELECT P0, URZ, PT ;  /* 0x0000000000ff782f */ /* 0x000fe20003800000 */
[----:B------:R-:W-:Y:S01]  /*3ea0*/  IMAD.MOV.U32 R0, RZ, RZ, 0x1 ;  /* 0x00000001ff007424 */ /* 0x000fe200078e00ff */
[----:B------:R-:W-:Y:S01]  /*3eb0*/  UIADD3 UR13, UPT, UPT, UR13, 0xd0, URZ ;  /* 0x000000d00d0d7890 */ /* 0x000fe2000fffe0ff */
[----:B------:R-:W-:Y:S01]  /*3ec0*/  SHF.L.U32 R2, R11, 0x1f, RZ ;  /* 0x0000001f0b027819 */ /* 0x000fe200000006ff */
[----:B------:R-:W-:-:S03]  /*3ed0*/  UMOV UR5, 0x40 ;  /* 0x0000004000057882 */ /* 0x000fc60000000000 */
[----:B------:R-:W-:Y:S01]  /*3ee0*/  UVIRTCOUNT.DEALLOC.SMPOOL 0x80 ;  /* 0x000000800000784c */ /* 0x000fe20000000000 */
[----:B---3--:R-:W-:Y:S02]  /*3ef0*/  ULEA UR4, UR4, UR5, 0x18 ;  /* 0x0000000504047291 */ /* 0x008fe4000f8ec0ff */
[----:B------:R-:W-:-:S07]  /*3f00*/  ULEA UR5, UR27, UR13, 0x3 ;  /* 0x0000000d1b057291 */ /* 0x000fce000f8e18ff */
[----:B------:R3:W-:Y:S02]  /*3f10*/  @P0 STS.U8 [UR4+0x1c], R0 ;  /* 0x00001c00ff000988 */ /* 0x0007e40008000004 */
[----:B------:R-:W2:Y:S02]  /*3f20*/  SYNCS.PHASECHK.TRANS64.TRYWAIT P0, [UR5], R2 ;  /* 0x00000002ff0075a7 */ /* 0x000ea40008001105 */
[----:B--23--:R-:W-:Y:S05]  /*3f30*/  @!P0 BRA `(.L_x_72) ;  /* 0x0000005800cc8947 */ /* 0x00cfea0003800000 */
.L_x_163:
[----:B------:R-:W-:-:S04]  /*3f40*/  UIADD3 UR6, UPT, UPT, UR27, 0x1, URZ ;  /* 0x000000011b067890 */ /* 0x000fc8000fffe0ff */
[----:B------:R-:W-:-:S04]  /*3f50*/  UISETP.NE.AND UP0, UPT, UR6, 0x2, UPT ;  /* 0x000000020600788c */ /* 0x000fc8000bf05270 */
[----:B------:R-:W-:Y:S02]  /*3f60*/  USEL UR5, URZ, 0x1, UP0 ;  /* 0x00000001ff057887 */ /* 0x000fe40008000000 */
[----:B------:R-:W-:-:S04]  /*3f70*/  USEL UR6, UR6, URZ, UP0 ;  /* 0x000000ff06067287 */ /* 0x000fc80008000000 */
[----:B------:R-:W-:Y:S01]  /*3f80*/  ULEA UR6, UR6, UR13, 0x3 ;  /* 0x0000000d06067291 */ /* 0x000fe2000f8e18ff */
[----:B--2---:R-:W-:-:S04]  /*3f90*/  LOP3.LUT R2, R11, UR5, RZ, 0x3c, !PT ;  /* 0x000000050b027c12 */ /* 0x004fc8000f8e3cff */
[----:B------:R-:W-:-:S04]  /*3fa0*/  SHF.L.U32 R2, R2, 0x1f, RZ ;  /* 0x0000001f02027819 */ /* 0x000fc800000006ff */
[----:B------:R-:W2:Y:S02]  /*3fb0*/  SYNCS.PHASECHK.TRANS64.TRYWAIT P0, [UR6], R2 ;  /* 0x00000002ff0075a7 */ /* 0x000ea40008001106 */
[----:B--2---:R-:W-:Y:S05]  /*3fc0*/  @!P0 BRA `(.L_x_73) ;  /* 0x0000005800c08947 */ /* 0x004fea0003800000 */
.L_x_165:
[----:B------:R-:W-:Y:S01]  /*3fd0*/  NOP ;  /* 0x0000000000007918 */ /* 0x000fe20000000000 */
[----:B--2---:R-:W2:Y:S01]  /*3fe0*/  LDS R0, [UR4+0x14] ;  /* 0x00001404ff007984 */ /* 0x004ea20008000800 */
[----:B------:R-:W-:Y:S01]  /*3ff0*/  ULOP3.LUT UR6, UR28, 0xffff, URZ, 0xc0, !UPT ;  /* 0x0000ffff1c067892 */ /* 0x000fe2000f8ec0ff */
[----:B------:R-:W-:Y:S01]  /*4000*/  UMOV UR8, 0xffff ;  /* 0x0000ffff00087882 */ /* 0x000fe20000000000 */
[----:B------:R-:W-:Y:S02]  /*4010*/  UMOV UR5, 0x1 ;  /* 0x0000000100057882 */ /* 0x000fe40000000000 */
[----:B------:R-:W-:-:S04]  /*4020*/  USHF.R.U32.HI UR6, URZ, 0x5, UR6 ;  /* 0x00000005ff067899 */ /* 0x000fc80008011606 */
[----:B------:R-:W-:Y:S02]  /*4030*/  USHF.L.U32 UR8, UR8, UR6, URZ ;  /* 0x0000000608087299 */ /* 0x000fe400080006ff */
[----:B------:R-:W-:-:S04]  /*4040*/  USHF.L.U32 UR5, UR5, UR6, URZ ;  /* 0x0000000605057299 */ /* 0x000fc800080006ff */
[----:B--2---:R-:W-:-:S04]  /*4050*/  LOP3.LUT R0, R0, UR8, RZ, 0xc0, !PT ;  /* 0x0000000800007c12 */ /* 0x004fc8000f8ec0ff */
[----:B------:R-:W-:-:S13]  /*4060*/  ISETP.NE.AND P0, PT, R0, UR8, PT ;  /* 0x0000000800007c0c */ /* 0x000fda000bf05270 */
[----:B------:R-:W-:Y:S05]  /*4070*/  @P0 BRA `(.L_x_74) ;  /* 0x0000000000580947 */ /* 0x000fea0003800000 */
[----:B------:R-:W2:Y:S02]  /*4080*/  LDS R0, [UR4+0x18] ;  /* 0x00001804ff007984 */ /* 0x000ea40008000800 */
[----:B--2---:R-:W-:-:S04]  /*4090*/  LOP3.LUT R0, R0, UR5, RZ, 0xc0, !PT ;  /* 0x0000000500007c12 */ /* 0x004fc8000f8ec0ff */
[----:B------:R-:W-:-:S13]  /*40a0*/  ISETP.NE.AND P0, PT, R0, UR5, PT ;  /* 0x0000000500007c0c */ /* 0x000fda000bf05270 */
[----:B------:R-:W-:Y:S05]  /*40b0*/  @P0 BRA `(.L_x_75) ;  /* 0x00000000003c0947 */ /* 0x000fea0003800000 */
[----:B------:R-:W2:Y:S01]  /*40c0*/  S2R R2, SR_LANEID ;  /* 0x0000000000027919 */ /* 0x000ea20000000000 */
[----:B------:R-:W-:Y:S01]  /*40d0*/  ULOP3.LUT UR8, URZ, UR8, URZ, 0x33, !UPT ;  /* 0x00000008ff087292 */ /* 0x000fe2000f8e33ff */
[----:B------:R-:W-:Y:S02]  /*40e0*/  VOTEU.ANY UR7, UPT, PT ;  /* 0x0000000000077886 */ /* 0x000fe400038e0100 */
[----:B------:R-:W-:-:S03]  /*40f0*/  UFLO.U32 UR7, UR7 ;  /* 0x00000007000772bd */ /* 0x000fc600080e0000 */
[----:B------:R-:W-:-:S04]  /*4100*/  IMAD.U32 R0, RZ, RZ, UR8 ;  /* 0x00000008ff007e24 */ /* 0x000fc8000f8e00ff */
[----:B------:R3:W1:Y:S02]  /*4110*/  REDUX UR6, R0 ;  /* 0x00000000000673c4 */ /* 0x0006640000000000 */
[----:B------:R1:W-:Y:S01]  /*4120*/  UTCATOMSWS.AND URZ, UR8 ;  /* 0x0000000800ff79e3 */ /* 0x0003e20008000000 */
[----:B--2---:R-:W-:Y:S02]  /*4130*/  ISETP.EQ.U32.AND P0, PT, R2, UR7, PT ;  /* 0x0000000702007c0c */ /* 0x004fe4000bf02070 */
[----:B---3--:R-:W-:Y:S02]  /*4140*/  LOP3.LUT R0, RZ, UR5, RZ, 0x33, !PT ;  /* 0x00000005ff007c12 */ /* 0x008fe4000f8e33ff */
[----:B-1----:R-:W-:Y:S02]  /*4150*/  MOV R2, UR6 ;  /* 0x0000000600027c02 */ /* 0x002fe40008000f00 */
[----:B------:R-:W1:Y:S07]  /*4160*/  REDUX UR5, R0 ;  /* 0x00000000000573c4 */ /* 0x000e6e0000000000 */
[----:B------:R2:W-:Y:S01]  /*4170*/  @P0 ATOMS.AND RZ, [UR4+0x14], R2 ;  /* 0x00001402ffff098c */ /* 0x0005e2000a800004 */
[----:B-1----:R-:W-:-:S05]  /*4180*/  IMAD.U32 R0, RZ, RZ, UR5 ;  /* 0x00000005ff007e24 */ /* 0x002fca000f8e00ff */
[----:B------:R2:W-:Y:S01]  /*4190*/  @P0 ATOMS.AND RZ, [UR4+0x18], R0 ;  /* 0x00001800ffff098c */ /* 0x0005e2000a800004 */
[----:B------:R-:W-:Y:S05]  /*41a0*/  BRA `(.L_x_76) ;  /* 0x0000000000147947 */ /* 0x000fea0003800000 */
.L_x_75:
[----:B------:R-:W-:Y:S02]  /*41b0*/  MOV R2, 0x41d0 ;  /* 0x000041d000027802 */ /* 0x000fe40000000f00 */
[----:B-1--45:R-:W-:Y:S05]  /*41c0*/  CALL.REL.NOINC `($__internal_0_$__cuda_sm10x_tcgen05_guardrail_trap_col_being_dealloced_not_returned_by_alloc) ;  /* 0x0000005c00a87944 */ /* 0x032fea0003c00000 */
[----:B------:R-:W-:Y:S05]  /*41d0*/  BRA `(.L_x_76) ;  /* 0x0000000000087947 */ /* 0x000fea0003800000 */
.L_x_74:
[----:B------:R-:W-:Y:S02]  /*41e0*/  MOV R2, 0x4200 ;  /* 0x0000420000027802 */ /* 0x000fe40000000f00 */
[----:B-1--45:R-:W-:Y:S05]  /*41f0*/  CALL.REL.NOINC `($__internal_2_$__cuda_sm10x_tcgen05_guardrail_trap_unallocated_columns_being_dealloced) ;  /* 0x0000005c00b47944 */ /* 0x032fea0003c00000 */
.L_x_76:
[----:B------:R-:W-:Y:S01]  /*4200*/  NOP ;  /* 0x0000000000007918 */ /* 0x000fe20000000000 */
[----:B------:R-:W-:Y:S05]  /*4210*/  EXIT ;  /* 0x000000000000794d */ /* 0x000fea0003800000 */
.L_x_60:
[----:B------:R-:W-:-:S09]  /*4220*/  UISETP.NE.OR UP5, UPT, UR13, 0x3, !UP5 ;  /* 0x000000030d00788c */ /* 0x000fd2000efa5670 */
[----:B------:R-:W-:Y:S05]  /*4230*/  BRA.U UP5, `(.L_x_77) ;  /* 0x0000000d05f47547 */ /* 0x000fea000b800000 */
[----:B------:R-:W1:Y:S01]  /*4240*/  LDC R0, c[0x0][0xf30] ;  /* 0x0003cc00ff007b82 */ /* 0x000e620000000800 */
[----:B------:R-:W-:Y:S01]  /*4250*/  UMOV UR4, 0x400 ;  /* 0x0000040000047882 */ /* 0x000fe20000000000 */
[----:B------:R-:W-:Y:S01]  /*4260*/  IMAD.MOV.U32 R32, RZ, RZ, 0x1 ;  /* 0x00000001ff207424 */ /* 0x000fe200078e00ff */
[----:B------:R-:W-:Y:S01]  /*4270*/  ULEA UR4, UR37, UR4, 0x18 ;  /* 0x0000000425047291 */ /* 0x000fe2000f8ec0ff */
[----:B------:R-:W-:Y:S01]  /*4280*/  CS2R R30, SRZ ;  /* 0x00000000001e7805 */ /* 0x000fe2000001ff00 */
[----:B------:R-:W-:Y:S01]  /*4290*/  IMAD.MOV.U32 R27, RZ, RZ, 0x2000 ;  /* 0x00002000ff1b7424 */ /* 0x000fe200078e00ff */
[----:B------:R-:W-:Y:S02]  /*42a0*/  UPLOP3.LUT UP0, UPT, UPT, UPT, UPT, 0x40, 0x4 ;  /* 0x000000000004789c */ /* 0x000fe40003f0e870 */
[----:B------:R-:W3:Y:S01]  /*42b0*/  LDC R26, c[0x0][0x370] ;  /* 0x0000dc00ff1a7b82 */ /* 0x000ee20000000800 */
[----:B------:R-:W-:Y:S02]  /*42c0*/  UIADD3 UR5, UPT, UPT, UR4, 0x68, URZ ;  /* 0x0000006804057890 */ /* 0x000fe4000fffe0ff */
[----:B------:R-:W-:-:S02]  /*42d0*/  UIADD3 UR33, UPT, UPT, UR4, 0x50, URZ ;  /* 0x0000005004217890 */ /* 0x000fc4000fffe0ff */
[----:B------:R-:W-:Y:S02]  /*42e0*/  UIADD3 UR17, UPT, UPT, UR4, 0x58, URZ ;  /* 0x0000005804117890 */ /* 0x000fe4000fffe0ff */
[----:B------:R-:W-:Y:S01]  /*42f0*/  UIADD3 UR9, UPT, UPT, UR4, 0x60, URZ ;  /* 0x0000006004097890 */ /* 0x000fe2000fffe0ff */
[----:B------:R-:W4:Y:S01]  /*4300*/  LDC R3, c[0x0][0xf0c] ;  /* 0x0003c300ff037b82 */ /* 0x000f220000000800 */
[----:B------:R-:W-:-:S07]  /*4310*/  UPRMT UR5, UR37, 0x654, UR5 ;  /* 0x0000065425057896 */ /* 0x000fce0008000005 */
[----:B------:R-:W2:Y:S01]  /*4320*/  LDC R24, c[0x0][0xf20] ;  /* 0x0003c800ff187b82 */ /* 0x000ea20000000800 */
[----:B-1----:R-:W-:-:S07]  /*4330*/  ISETP.NE.AND P1, PT, R0, 0x1, PT ;  /* 0x000000010000780c */ /* 0x002fce0003f25270 */
[----:B------:R-:W1:Y:S08]  /*4340*/  LDC.64 R34, c[0x0][0x348] ;  /* 0x0000d200ff227b82 */ /* 0x000e700000000a00 */
[----:B------:R-:W1:Y:S08]  /*4350*/  LDC.64 R14, c[0x0][0xc88] ;  /* 0x00032200ff0e7b82 */ /* 0x000e700000000a00 */
[----:B------:R-:W1:Y:S08]  /*4360*/  LDC.64 R18, c[0x0][0xf10] ;  /* 0x0003c400ff127b82 */ /* 0x000e700000000a00 */
[----:B------:R-:W1:Y:S08]  /*4370*/  LDC.64 R6, c[0x0][0xf18] ;  /* 0x0003c600ff067b82 */ /* 0x000e700000000a00 */
[----:B------:R-:W1:Y:S08]  /*4380*/  LDC.64 R4, c[0x0][0xf28] ;  /* 0x0003ca00ff047b82 */ /* 0x000e700000000a00 */
[----:B------:R-:W1:Y:S08]  /*4390*/  LDC.64 R16, c[0x0][0xc90] ;  /* 0x00032400ff107b82 */ /* 0x000e700000000a00 */
[----:B--234-:R-:W1:Y:S02]  /*43a0*/  LDC R25, c[0x0][0x374] ;  /* 0x0000dd00ff197b82 */ /* 0x01ce640000000800 */
.L_x_88:
[C---:B------:R-:W-:Y:S02]  /*43b0*/  LEA R0, R31.reuse, UR4, 0x3 ;  /* 0x000000041f007c11 */ /* 0x040fe4000f8e18ff */
[----:B------:R-:W-:Y:S02]  /*43c0*/  SHF.L.U32 R2, R30, 0x1f, RZ ;  /* 0x0000001f1e027819 */ /* 0x000fe400000006ff */
[----:B------:R-:W-:Y:S02]  /*43d0*/  LEA R20, R31, UR4, 0x4 ;  /* 0x000000041f147c11 */ /* 0x000fe4000f8e20ff */
[----:B--2---:R-:W2:Y:S02]  /*43e0*/  SYNCS.PHASECHK.TRANS64.TRYWAIT P0, [R0+URZ+0xa0], R2 ;  /* 0x0000a002000075a7 */ /* 0x004ea400080011ff */
[----:B--2---:R-:W-:Y:S05]  /*43f0*/  @!P0 BRA `(.L_x_78) ;  /* 0x0000005400cc8947 */ /* 0x004fea0003800000 */
.L_x_166:
[----:B------:R-:W-:Y:S01]  /*4400*/  ISETP.GE.AND P0, PT, R40, 0x1, PT ;  /* 0x000000012800780c */ /* 0x000fe20003f06270 */
[----:B------:R-:W3:Y:S01]  /*4410*/  LDS.128 R20, [R20+0x110] ;  /* 0x0001100014147984 */ /* 0x000ee20000000c00 */
[----:B-1----:R-:W-:Y:S01]  /*4420*/  ISETP.NE.U32.AND P5, PT, R16, RZ, PT ;  /* 0x000000ff1000720c */ /* 0x002fe20003fa5070 */
[----:B--2---:R-:W-:Y:S01]  /*4430*/  VIADD R0, R0, 0xb0 ;  /* 0x000000b000007836 */ /* 0x004fe20000000000 */
[----:B------:R-:W-:Y:S01]  /*4440*/  ISETP.NE.U32.AND P4, PT, R16, RZ, PT ;  /* 0x000000ff1000720c */ /* 0x000fe20003f85070 */
[----:B------:R-:W-:Y:S01]  /*4450*/  USHF.L.U32 UR35, UR20, 0x7, URZ ;  /* 0x0000000714237899 */ /* 0x000fe200080006ff */
[C---:B------:R-:W-:Y:S01]  /*4460*/  ISETP.NE.AND.EX P5, PT, R17.reuse, RZ, PT, P5 ;  /* 0x000000ff1100720c */ /* 0x040fe20003fa5350 */
[----:B------:R-:W-:Y:S01]  /*4470*/  USHF.L.U32 UR34, UR12, 0x7, URZ ;  /* 0x000000070c227899 */ /* 0x000fe200080006ff */
[----:B------:R-:W-:Y:S01]  /*4480*/  PRMT R0, RZ, 0x654, R0 ;  /* 0x00000654ff007816 */ /* 0x000fe20000000000 */
[----:B------:R-:W-:Y:S01]  /*4490*/  @!PT LDS RZ, [RZ] ;  /* 0x00000000fffff984 */ /* 0x000fe20000000800 */
[----:B------:R-:W-:Y:S01]  /*44a0*/  @!PT LDS RZ, [RZ] ;  /* 0x00000000fffff984 */ /* 0x000fe20000000800 */
[----:B------:R-:W-:Y:S01]  /*44b0*/  @!PT LDS RZ, [RZ] ;  /* 0x00000000fffff984 */ /* 0x000fe20000000800 */
[----:B------:R-:W-:Y:S01]  /*44c0*/  @!PT LDS RZ, [RZ] ;  /* 0x00000000fffff984 */ /* 0x000fe20000000800 */
[----:B------:R1:W-:Y:S06]  /*44d0*/  MEMBAR.ALL.CTA ;  /* 0x0000000000007992 */ /* 0x0003ec0000008000 */
[----:B-1----:R-:W1:Y:S01]  /*44e0*/  FENCE.VIEW.ASYNC.S ;  /* 0x00000000000073c6 */ /* 0x002e620000000000 */
[----:B------:R-:W-:Y:S02]  /*44f0*/  ISETP.NE.AND.EX P4, PT, R17, RZ, PT, P4 ;  /* 0x000000ff1100720c */ /* 0x000fe40003f85340 */
[----:B------:R-:W-:Y:S01]  /*4500*/  SHF.L.U32 R28, R32, 0x1f, RZ ;  /* 0x0000001f201c7819 */ /* 0x000fe200000006ff */
[----:B-1----:R1:W-:Y:S01]  /*4510*/  SYNCS.ARRIVE.TRANS64.RED.A1T0 RZ, [R0+URZ], RZ ;  /* 0x000000ff00ff79a7 */ /* 0x0023e200081004ff */
[----:B---3--:R-:W-:Y:S11]  /*4520*/  LOP3.LUT P3, RZ, R22, 0x1, RZ, 0xc0, !PT ;  /* 0x0000000116ff7812 */ /* 0x008ff6000786c0ff */
[----:B------:R-:W-:Y:S02]  /*4530*/  @!UPT UIADD3 URZ, UPT, UPT, URZ, URZ, URZ ;  /* 0x000000fffffff290 */ /* 0x000fe4000fffe0ff */
[----:B------:R-:W-:Y:S02]  /*4540*/  @P3 MOV R11, R20 ;  /* 0x00000014000b3202 */ /* 0x000fe40000000f00 */
[----:B------:R-:W-:Y:S01]  /*4550*/  @P3 LOP3.LUT R10, R21, 0xffff, RZ, 0xc0, !PT ;  /* 0x0000ffff150a3812 */ /* 0x000fe200078ec0ff */
[----:B-1----:R-:W-:Y:S06]  /*4560*/  @!P0 BRA `(.L_x_79) ;  /* 0x0000000000a48947 */ /* 0x002fec0003800000 */
[-C--:B------:R-:W-:Y:S01]  /*4570*/  IMAD.HI.U32 R0, R25, R7.reuse, RZ ;  /* 0x0000000719007227 */ /* 0x080fe200078e00ff */
[----:B------:R-:W-:Y:S02]  /*4580*/  ISETP.NE.AND P0, PT, R6, 0x1, PT ;  /* 0x000000010600780c */ /* 0x000fe40003f05270 */
[----:B------:R-:W-:Y:S01]  /*4590*/  ISETP.NE.AND P2, PT, R40, 0x1, PT ;  /* 0x000000012800780c */ /* 0x000fe20003f45270 */
[----:B------:R-:W-:Y:S01]  /*45a0*/  IMAD.HI.U32 R9, R26, R18, RZ ;  /* 0x000000121a097227 */ /* 0x000fe200078e00ff */
[----:B------:R-:W-:Y:S02]  /*45b0*/  SHF.R.U32.HI R0, RZ, R24, R0 ;  /* 0x00000018ff007219 */ /* 0x000fe40000011600 */
[----:B------:R-:W-:Y:S01]  /*45c0*/  ISETP.NE.AND P6, PT, R3, 0x1, PT ;  /* 0x000000010300780c */ /* 0x000fe20003fc5270 */
[----:B------:R-:W-:Y:S01]  /*45d0*/  IMAD.HI.U32 R13, R10, R7, RZ ;  /* 0x000000070a0d7227 */ /* 0x000fe200078e00ff */
[----:B------:R-:W-:Y:S02]  /*45e0*/  SHF.R.U32.HI R9, RZ, R19, R9 ;  /* 0x00000013ff097219 */ /* 0x000fe40000011609 */
[----:B------:R-:W-:Y:S01]  /*45f0*/  SEL R0, R25, R0, !P0 ;  /* 0x0000000019007207 */ /* 0x000fe20004000000 */
[----:B------:R-:W-:Y:S01]  /*4600*/  IMAD.HI.U32 R12, R11, R18, RZ ;  /* 0x000000120b0c7227 */ /* 0x000fe200078e00ff */
[----:B------:R-:W-:Y:S03]  /*4610*/  SEL R9, R26, R9, !P6 ;  /* 0x000000091a097207 */ /* 0x000fe60007000000 */
[-C--:B------:R-:W-:Y:S01]  /*4620*/  IMAD.HI.U32 R8, R0, R4.reuse, RZ ;  /* 0x0000000400087227 */ /* 0x080fe200078e00ff */
[----:B------:R-:W-:Y:S03]  /*4630*/  SHF.R.U32.HI R12, RZ, R19, R12 ;  /* 0x00000013ff0c7219 */ /* 0x000fe6000001160c */
[----:B------:R-:W-:Y:S01]  /*4640*/  IMAD.HI.U32 R2, R9, R4, RZ ;  /* 0x0000000409027227 */ /* 0x000fe200078e00ff */
[-C--:B------:R-:W-:Y:S02]  /*4650*/  @P2 SHF.R.U32.HI R0, RZ, R5.reuse, R8 ;  /* 0x00000005ff002219 */ /* 0x080fe40000011608 */
[----:B------:R-:W-:Y:S02]  /*4660*/  SHF.R.U32.HI R8, RZ, R24, R13 ;  /* 0x00000018ff087219 */ /* 0x000fe4000001160d */
[----:B------:R-:W-:Y:S01]  /*4670*/  @P2 SHF.R.U32.HI R9, RZ, R5, R2 ;  /* 0x00000005ff092219 */ /* 0x000fe20000011602 */
[----:B------:R-:W-:Y:S01]  /*4680*/  IMAD R0, R40, R0, RZ ;  /* 0x0000000028007224 */ /* 0x000fe200078e02ff */
[----:B------:R-:W-:Y:S02]  /*4690*/  SEL R8, R10, R8, !P0 ;  /* 0x000000080a087207 */ /* 0x000fe40004000000 */
[----:B------:R-:W-:Y:S01]  /*46a0*/  SEL R2, R11, R12, !P6 ;  /* 0x0000000c0b027207 */ /* 0x000fe20007000000 */
[----:B------:R-:W-:Y:S01]  /*46b0*/  IMAD R12, R40, R9, RZ ;  /* 0x00000009280c7224 */ /* 0x000fe200078e02ff */
[C---:B------:R-:W-:Y:S01]  /*46c0*/  ISETP.GE.AND P0, PT, R8.reuse, R0, PT ;  /* 0x000000000800720c */ /* 0x040fe20003f06270 */
[----:B------:R-:W-:Y:S03]  /*46d0*/  IMAD.HI.U32 R0, R8, R4, RZ ;  /* 0x0000000408007227 */ /* 0x000fe600078e00ff */
[----:B------:R-:W-:Y:S02]  /*46e0*/  ISETP.GE.OR P0, PT, R2, R12, P0 ;  /* 0x0000000c0200720c */ /* 0x000fe40000706670 */
[-C--:B------:R-:W-:Y:S04]  /*46f0*/  SHF.R.U32.HI R0, RZ, R5.reuse, R0 ;  /* 0x00000005ff007219 */ /* 0x080fe80000011600 */
[----:B------:R-:W-:Y:S05]  /*4700*/  SEL R13, R8, R0, !P2 ;  /* 0x00000000080d7207 */ /* 0x000fea0005000000 */
[----:B------:R-:W-:Y:S02]  /*4710*/  IMAD.MOV R12, RZ, RZ, -R13 ;  /* 0x000000ffff0c7224 */ /* 0x000fe400078e0a0d */
[----:B------:R-:W-:Y:S04]  /*4720*/  @!P0 IMAD.HI.U32 R0, R2, R4, RZ ;  /* 0x0000000402008227 */ /* 0x000fe800078e00ff */
[----:B------:R-:W-:Y:S01]  /*4730*/  IMAD R12, R40, R12, R8 ;  /* 0x0000000c280c7224 */ /* 0x000fe200078e0208 */
[----:B------:R-:W-:Y:S04]  /*4740*/  @!P0 SHF.R.U32.HI R0, RZ, R5, R0 ;  /* 0x00000005ff008219 */ /* 0x000fe80000011600 */
[----:B------:R-:W-:Y:S04]  /*4750*/  @!P0 SEL R0, R2, R0, !P2 ;  /* 0x0000000002008207 */ /* 0x000fe80005000000 */
[----:B------:R-:W-:Y:S01]  /*4760*/  @!P0 IADD3 R13, PT, PT, R13, -R0, RZ ;  /* 0x800000000d0d8210 */ /* 0x000fe20007ffe0ff */
[----:B------:R-:W-:Y:S01]  /*4770*/  @!P0 IMAD R0, R9, R12, R0 ;  /* 0x0000000c09008224 */ /* 0x000fe200078e0200 */
[----:B------:R-:W-:Y:S01]  /*4780*/  IADD3 R9, PT, PT, -R8, RZ, RZ ;  /* 0x000000ff08097210 */ /* 0x000fe20007ffe1ff */
[--C-:B------:R-:W-:Y:S02]  /*4790*/  IMAD.MOV R12, RZ, RZ, -R2.reuse ;  /* 0x000000ffff0c7224 */ /* 0x100fe400078e0a02 */
[----:B------:R-:W-:Y:S02]  /*47a0*/  @!P0 IMAD R8, R13, R40, R2 ;  /* 0x000000280d088224 */ /* 0x000fe400078e0202 */
[----:B------:R-:W-:Y:S02]  /*47b0*/  @!P0 IMAD.MOV.U32 R2, RZ, RZ, R0 ;  /* 0x000000ffff028224 */ /* 0x000fe400078e0000 */
[----:B------:R-:W-:Y:S02]  /*47c0*/  IMAD R11, R3, R12, R11 ;  /* 0x0000000c030b7224 */ /* 0x000fe400078e020b */
[----:B------:R-:W-:Y:S02]  /*47d0*/  IMAD R10, R6, R9, R10 ;  /* 0x00000009060a7224 */ /* 0x000fe400078e020a */
[----:B------:R-:W-:Y:S02]  /*47e0*/  IMAD R11, R2, R3, R11 ;  /* 0x00000003020b7224 */ /* 0x000fe400078e020b */
[----:B------:R-:W-:Y:S02]  /*47f0*/  IMAD R10, R8, R6, R10 ;  /* 0x00000006080a7224 */ /* 0x000fe400078e020a */
.L_x_79:
[----:B------:R-:W-:Y:S05]  /*4800*/  BRA.U UP0, `(.L_x_80) ;  /* 0x0000000100107547 */ /* 0x000fea000b800000 */
[----:B------:R-:W-:Y:S04]  /*4810*/  MOV R2, UR22 ;  /* 0x0000001600027c02 */ /* 0x000fe80008000f00 */
[----:B------:R-:W-:Y:S04]  /*4820*/  SHF.L.U32 R2, R2, 0x1f, RZ ;  /* 0x0000001f02027819 */ /* 0x000fe800000006ff */
[----:B------:R-:W1:Y:S02]  /*4830*/  SYNCS.PHASECHK.TRANS64.TRYWAIT P0, [UR4+0x98], R2 ;  /* 0x00009802ff0075a7 */ /* 0x000e640008001104 */
[----:B-1----:R-:W-:Y:S05]  /*4840*/  @!P0 BRA `(.L_x_81) ;  /* 0x0000005000cc8947 */ /* 0x002fea0003800000 */
.L_x_80:
[----:B------:R-:W-:Y:S05]  /*4850*/  @!P5 BRA `(.L_x_82) ;  /* 0x00000000002cd947 */ /* 0x000fea0003800000 */
[----:B------:R-:W-:Y:S01]  /*4860*/  ISETP.NE.U32.AND P0, PT, R14, RZ, PT ;  /* 0x000000ff0e00720c */ /* 0x000fe20003f05070 */
[----:B------:R-:W-:Y:S03]  /*4870*/  IMAD.MOV.U32 R88, RZ, RZ, 0x1 ;  /* 0x00000001ff587424 */ /* 0x000fe600078e00ff */
[----:B------:R-:W-:Y:S11]  /*4880*/  ISETP.NE.AND.EX P0, PT, R15, RZ, PT, P0 ;  /* 0x000000ff0f00720c */ /* 0x000ff60003f05300 */
[----:B------:R-:W-:Y:S02]  /*4890*/  @!UPT UIADD3 URZ, UPT, UPT, URZ, URZ, URZ ;  /* 0x000000fffffff290 */ /* 0x000fe4000fffe0ff */
[----:B------:R-:W2:Y:S01]  /*48a0*/  @P0 LDC.64 R8, c[0x0][0xc88] ;  /* 0x00032200ff080b82 */ /* 0x000ea20000000a00 */
[----:B-1----:R-:W-:Y:S04]  /*48b0*/  @P0 IMAD R0, R16, UR36, RZ ;  /* 0x0000002410000c24 */ /* 0x002fe8000f8e02ff */
[----:B--2---:R-:W-:Y:S04]  /*48c0*/  @P0 IMAD.WIDE R8, R0, 0x4, R8 ;  /* 0x0000000400080825 */ /* 0x004fe800078e0208 */
[----:B------:R-:W-:Y:S01]  /*48d0*/  HFMA2 R0, -RZ, RZ, 0, 5.9604644775390625e-08 ;  /* 0x00000001ff007431 */ /* 0x000fe200000001ff */
[----:B-----5:R2:W5:Y:S04]  /*48e0*/  @P0 LDG.E R49, desc[UR46][R8.64] ;  /* 0x0000002e08310981 */ /* 0x020568000c1e1900 */
[----:B------:R-:W-:Y:S01]  /*48f0*/  @!P0 PRMT R88, R0, 0x7610, R88 ;  /* 0x0000761000588816 */ /* 0x000fe20000000058 */
[----:B--2---:R-:W3:Y:S06]  /*4900*/  @!P0 LDC R49, c[0x0][0xc80] ;  /* 0x00032000ff318b82 */ /* 0x004eec0000000800 */
.L_x_82:
[----:B---3-5:R-:W-:Y:S01]  /*4910*/  @!P4 FSETP.EQ.AND P0, PT, R49, RZ, PT ;  /* 0x000000ff3100c20b */ /* 0x028fe20003f02000 */
[----:B------:R-:W-:Y:S01]  /*4920*/  @!UPT UIADD3 URZ, UPT, UPT, URZ, URZ, URZ ;  /* 0x000000fffffff290 */ /* 0x000fe2000fffe0ff */
[----:B------:R-:W-:Y:S11]  /*4930*/  @!P4 BRA `(.L_x_83) ;  /* 0x000000000018c947 */ /* 0x000ff60003800000 */
[----:B------:R-:W-:Y:S02]  /*4940*/  LOP3.LUT P2, RZ, R88, 0xff, RZ, 0xc0, !PT ;  /* 0x000000ff58ff7812 */ /* 0x000fe4000784c0ff */
[----:B------:R-:W-:Y:S04]  /*4950*/  ISETP.NE.U32.AND P0, PT, R14, RZ, PT ;  /* 0x000000ff0e00720c */ /* 0x000fe80003f05070 */
[----:B------:R-:W-:Y:S04]  /*4960*/  ISETP.NE.AND.EX P0, PT, R15, RZ, PT, P0 ;  /* 0x000000ff0f00720c */ /* 0x000fe80003f05300 */
[----:B------:R-:W-:Y:S03]  /*4970*/  PLOP3.LUT P0, PT, P0, PT, PT, 0x8, 0x80 ;  /* 0x000000000080781c */ /* 0x000fe6000070e170 */
[----:B------:R-:W-:Y:S11]  /*4980*/  @P2 FSETP.EQ.AND P0, PT, R49, RZ, PT ;  /* 0x000000ff3100220b */ /* 0x000ff60003f02000 */
[----:B------:R-:W-:Y:S02]  /*4990*/  @!UPT UIADD3 URZ, UPT, UPT, URZ, URZ, URZ ;  /* 0x000000fffffff290 */ /* 0x000fe4000fffe0ff */
.L_x_83:
[----:B------:R-:W2:Y:S01]  /*49a0*/  SYNCS.PHASECHK.TRANS64.TRYWAIT P2, [UR4+0x70], R28 ;  /* 0x0000701cff0075a7 */ /* 0x000ea20008041104 */
[----:B------:R-:W-:Y:S04]  /*49b0*/  ELECT P4, URZ, PT ;  /* 0x0000000000ff782f */ /* 0x000fe80003880000 */
[----:B------:R-:W-:Y:S11]  /*49c0*/  PLOP3.LUT P4, PT, P0, P4, PT, 0xf2, 0x2f ;  /* 0x00000000002f781c */ /* 0x000ff60000789e72 */
[----:B------:R-:W-:Y:S02]  /*49d0*/  @!UPT UIADD3 URZ, UPT, UPT, URZ, URZ, URZ ;  /* 0x000000fffffff290 */ /* 0x000fe4000fffe0ff */
[----:B------:R-:W-:Y:S05]  /*49e0*/  @!P4 IADD3 R8, P0, PT, R34, 0x980, RZ ;  /* 0x000009802208c810 */ /* 0x000fea0007f1e0ff */
[----:B-1----:R-:W-:Y:S01]  /*49f0*/  @!P4 IMAD.X R2, RZ, RZ, R35, P0 ;  /* 0x000000ffff02c224 */ /* 0x002fe200000e0623 */
[----:B--2---:R-:W-:Y:S07]  /*4a00*/  @!P2 BRA `(.L_x_84) ;  /* 0x000000500074a947 */ /* 0x004fee0003800000 */
.L_x_169:
[----:B------:R-:W-:Y:S01]  /*4a10*/  @!P4 R2UR UR6, R2 ;  /* 0x000000000206c2ca */ /* 0x000fe200000e0000 */
[----:B------:R-:W-:Y:S01]  /*4a20*/  VOTEU.ALL UP0, P4 ;  /* 0x0000000000ff7886 */ /* 0x000fe20002000000 */
[----:B------:R-:W-:Y:S01]  /*4a30*/  @!P4 R2UR UR7, R8 ;  /* 0x000000000807c2ca */ /* 0x000fe200000e0000 */
[----:B-1----:R-:W-:Y:S01]  /*4a40*/  @!P4 IMAD.MOV.U32 R0, RZ, RZ, 0x2000 ;  /* 0x00002000ff00c424 */ /* 0x002fe200078e00ff */
[----:B------:R-:W-:Y:S01]  /*4a50*/  UMOV UR10, 0x0 ;  /* 0x00000000000a7882 */ /* 0x000fe20000000000 */
[----:B------:R-:W-:Y:S01]  /*4a60*/  UMOV UR11, 0x10000000 ;  /* 0x10000000000b7882 */ /* 0x000fe20000000000 */
[----:B------:R-:W-:Y:S01]  /*4a70*/  @!UP0 UIADD3 UR32, UPT, UPT, UR4, 0x200, URZ ;  /* 0x0000020004208890 */ /* 0x000fe2000fffe0ff */
[----:B------:R-:W-:Y:S06]  /*4a80*/  VOTEU.ALL UP0, P4 ;  /* 0x0000000000ff7886 */ /* 0x000fec0002000000 */
[----:B------:R-:W-:Y:S01]  /*4a90*/  IMAD.U32 R9, RZ, RZ, UR6 ;  /* 0x00000006ff097e24 */ /* 0x000fe2000f8e00ff */
[----:B------:R-:W-:Y:S01]  /*4aa0*/  UPRMT UR6, UR37, 0x654, UR33 ;  /* 0x0000065425067896 */ /* 0x000fe20008000021 */
[----:B------:R-:W-:Y:S03]  /*4ab0*/  IMAD.U32 R8, RZ, RZ, UR7 ;  /* 0x00000007ff087e24 */ /* 0x000fe6000f8e00ff */
[----:B------:R-:W-:Y:S02]  /*4ac0*/  @!P4 R2UR UR13, R9 ;  /* 0x00000000090dc2ca */ /* 0x000fe400000e0000 */
[----:B------:R-:W-:Y:S02]  /*4ad0*/  @!P4 R2UR UR12, R8 ;  /* 0x00000000080cc2ca */ /* 0x000fe400000e0000 */
[----:B------:R-:W-:Y:S05]  /*4ae0*/  @!P4 IADD3 R8, P0, PT, R34, 0x980, RZ ;  /* 0x000009802208c810 */ /* 0x000fea0007f1e0ff */
[----:B------:R-:W-:Y:S06]  /*4af0*/  @!P4 IMAD.X R2, RZ, RZ, R35, P0 ;  /* 0x000000ffff02c224 */ /* 0x000fec00000e0623 */
[----:B------:R1:W-:Y:S01]  /*4b00*/  @!UP0 UTMALDG.3D [UR32], [UR12], desc[UR10] ;  /* 0x00000a200c0085b4 */ /* 0x0003e20008011000 */
[----:B------:R1:W-:Y:S01]  /*4b10*/  @!P4 SYNCS.ARRIVE.TRANS64.RED.A0TR RZ, [UR4+0x50], R0 ;  /* 0x00005000ffffc9a7 */ /* 0x0003e20008300404 */
[----:B------:R-:W-:Y:S01]  /*4b20*/  SYNCS.ARRIVE.TRANS64.RED.A1T0 RZ, [UR6], RZ ;  /* 0x000000ffffff79a7 */ /* 0x000fe20008100406 */
[----:B------:R-:W2:Y:S02]  /*4b30*/  SYNCS.PHASECHK.TRANS64.TRYWAIT P2, [UR4+0x78], R28 ;  /* 0x0000781cff0075a7 */ /* 0x000ea40008041104 */
[----:B-12---:R-:W-:Y:S05]  /*4b40*/  @!P2 BRA `(.L_x_85) ;  /* 0x00000050003ca947 */ /* 0x006fea0003800000 */
.L_x_171:
[----:B------:R-:W-:Y:S01]  /*4b50*/  @!P4 R2UR UR6, R2 ;  /* 0x000000000206c2ca */ /* 0x000fe200000e0000 */
[----:B------:R-:W-:Y:S01]  /*4b60*/  VOTEU.ALL UP0, P4 ;  /* 0x0000000000ff7886 */ /* 0x000fe20002000000 */
[----:B------:R-:W-:Y:S01]  /*4b70*/  @!P4 R2UR UR7, R8 ;  /* 0x000000000807c2ca */ /* 0x000fe200000e0000 */
[----:B-1----:R-:W-:Y:S01]  /*4b80*/  @!P4 IMAD.MOV.U32 R0, RZ, RZ, 0x2000 ;  /* 0x00002000ff00c424 */ /* 0x002fe200078e00ff */
[----:B------:R-:W-:Y:S01]  /*4b90*/  UMOV UR10, 0x0 ;  /* 0x00000000000a7882 */ /* 0x000fe20000000000 */
[----:B------:R-:W-:Y:S01]  /*4ba0*/  UMOV UR11, 0x10000000 ;  /* 0x10000000000b7882 */ /* 0x000fe20000000000 */
[----:B------:R-:W-:Y:S02]  /*4bb0*/  @!UP0 UIADD3 UR18, UPT, UPT, UR34, 0x20, URZ ;  /* 0x0000002022128890 */ /* 0x000fe4000fffe0ff */
[----:B------:R-:W-:Y:S01]  /*4bc0*/  @!UP0 UIADD3 UR16, UPT, UPT, UR4, 0x2200, URZ ;  /* 0x0000220004108890 */ /* 0x000fe2000fffe0ff */
[----:B------:R-:W-:Y:S01]  /*4bd0*/  VOTEU.ALL UP0, P4 ;  /* 0x0000000000ff7886 */ /* 0x000fe20002000000 */
[----:B------:R-:W-:Y:S01]  /*4be0*/  UMOV UR19, UR35 ;  /* 0x0000002300137c82 */ /* 0x000fe20008000000 */
[----:B------:R-:W-:Y:S02]  /*4bf0*/  UMOV UR20, UR36 ;  /* 0x0000002400147c82 */ /* 0x000fe40008000000 */
        /* <DEDUP_REMOVED lines=12> */
.L_x_173:
[----:B------:R-:W2:Y:S01]  /*4cc0*/  LDC.64 R12, c[0x0][0xf18] ;  /* 0x0003c600ff0c7b82 */ /* 0x000ea20000000a00 */
[----:B------:R-:W-:Y:S01]  /*4cd0*/  @!P4 R2UR UR6, R2 ;  /* 0x000000000206c2ca */ /* 0x000fe200000e0000 */
[----:B------:R-:W-:Y:S01]  /*4ce0*/  VOTEU.ALL UP0, P4 ;  /* 0x0000000000ff7886 */ /* 0x000fe20002000000 */
[----:B------:R-:W-:Y:S01]  /*4cf0*/  @!P4 R2UR UR7, R8 ;  /* 0x000000000807c2ca */ /* 0x000fe200000e0000 */
[----:B-1----:R-:W-:Y:S01]  /*4d00*/  @!P4 IMAD.MOV.U32 R0, RZ, RZ, 0x2000 ;  /* 0x00002000ff00c424 */ /* 0x002fe200078e00ff */
[----:B------:R-:W-:Y:S03]  /*4d10*/  UMOV UR14, 0x0 ;  /* 0x00000000000e7882 */ /* 0x000fe60000000000 */
[----:B------:R-:W1:Y:S01]  /*4d20*/  @!P1 LDC R2, c[0x0][0xf0c] ;  /* 0x0003c300ff029b82 */ /* 0x000e620000000800 */
[----:B------:R-:W-:Y:S01]  /*4d30*/  @!UP0 UIADD3 UR10, UPT, UPT, UR34, 0x40, URZ ;  /* 0x00000040220a8890 */ /* 0x000fe2000fffe0ff */
[----:B------:R-:W-:Y:S01]  /*4d40*/  @P3 SHF.R.U32.HI R29, RZ, 0x10, R21 ;  /* 0x00000010ff1d3819 */ /* 0x000fe20000011615 */
[----:B------:R-:W-:Y:S01]  /*4d50*/  @!UP0 UIADD3 UR8, UPT, UPT, UR4, 0x4200, URZ ;  /* 0x0000420004088890 */ /* 0x000fe2000fffe0ff */
[----:B------:R-:W-:Y:S01]  /*4d60*/  VIADD R31, R31, 0x1 ;  /* 0x000000011f1f7836 */ /* 0x000fe20000000000 */
[----:B------:R-:W-:Y:S01]  /*4d70*/  VOTEU.ALL UP0, P4 ;  /* 0x0000000000ff7886 */ /* 0x000fe20002000000 */
[----:B------:R-:W-:Y:S01]  /*4d80*/  UMOV UR15, 0x10000000 ;  /* 0x10000000000f7882 */ /* 0x000fe20000000000 */
[----:B------:R-:W-:Y:S01]  /*4d90*/  UMOV UR11, UR35 ;  /* 0x00000023000b7c82 */ /* 0x000fe20008000000 */
[----:B------:R-:W-:Y:S01]  /*4da0*/  IMAD.U32 R9, RZ, RZ, UR6 ;  /* 0x00000006ff097e24 */ /* 0x000fe2000f8e00ff */
[----:B------:R-:W-:Y:S01]  /*4db0*/  UMOV UR12, UR36 ;  /* 0x00000024000c7c82 */ /* 0x000fe20008000000 */
[----:B------:R-:W-:Y:S01]  /*4dc0*/  IMAD.U32 R8, RZ, RZ, UR7 ;  /* 0x00000007ff087e24 */ /* 0x000fe2000f8e00ff */
[----:B------:R-:W-:Y:S02]  /*4dd0*/  UPRMT UR6, UR37, 0x654, UR9 ;  /* 0x0000065425067896 */ /* 0x000fe40008000009 */
[----:B------:R-:W-:Y:S02]  /*4de0*/  @!P4 R2UR UR19, R9 ;  /* 0x000000000913c2ca */ /* 0x000fe400000e0000 */
[----:B------:R-:W-:Y:S02]  /*4df0*/  @!P4 R2UR UR18, R8 ;  /* 0x000000000812c2ca */ /* 0x000fe400000e0000 */
[----:B------:R-:W3:Y:S11]  /*4e00*/  LDC.64 R8, c[0x0][0xf10] ;  /* 0x0003c400ff087b82 */ /* 0x000ef60000000a00 */
[----:B------:R4:W-:Y:S01]  /*4e10*/  @!UP0 UTMALDG.3D [UR8], [UR18], desc[UR14] ;  /* 0x00000e08120085b4 */ /* 0x0009e20008011000 */
[----:B------:R5:W-:Y:S01]  /*4e20*/  @!P4 SYNCS.ARRIVE.TRANS64.RED.A0TR RZ, [UR4+0x60], R0 ;  /* 0x00006000ffffc9a7 */ /* 0x000be20008300404 */
[C---:B---3--:R-:W-:Y:S01]  /*4e30*/  @!P1 IMAD.HI.U32 R8, R11.reuse, R8, RZ ;  /* 0x000000080b089227 */ /* 0x048fe200078e00ff */
[----:B--2---:R-:W-:Y:S02]  /*4e40*/  @!P1 ISETP.NE.AND P0, PT, R12, 0x1, PT ;  /* 0x000000010c00980c */ /* 0x004fe40003f05270 */
[----:B-1----:R-:W-:Y:S01]  /*4e50*/  @!P1 ISETP.NE.AND P2, PT, R2, 0x1, PT ;  /* 0x000000010200980c */ /* 0x002fe20003f45270 */
[----:B------:R-:W-:Y:S01]  /*4e60*/  SYNCS.ARRIVE.TRANS64.RED.A1T0 RZ, [UR6], RZ ;  /* 0x000000ffffff79a7 */ /* 0x000fe20008100406 */
[C---:B------:R-:W-:Y:S01]  /*4e70*/  @!P1 IMAD.HI.U32 R13, R10.reuse, R13, RZ ;  /* 0x0000000d0a0d9227 */ /* 0x040fe200078e00ff */
[----:B------:R-:W-:Y:S04]  /*4e80*/  @!P1 SHF.R.U32.HI R8, RZ, R9, R8 ;  /* 0x00000009ff089219 */ /* 0x000fe80000011608 */
[----:B------:R-:W-:Y:S01]  /*4e90*/  @!P1 SEL R8, R11, R8, !P2 ;  /* 0x000000080b089207 */ /* 0x000fe20005000000 */
[----:B------:R-:W1:Y:S01]  /*4ea0*/  SYNCS.PHASECHK.TRANS64.TRYWAIT P5, [UR4+0x88], R28 ;  /* 0x0000881cff0075a7 */ /* 0x000e6200080a1104 */
[----:B-----5:R-:W2:Y:S02]  /*4eb0*/  @!P1 LDC R0, c[0x0][0xf20] ;  /* 0x0003c800ff009b82 */ /* 0x020ea40000000800 */
[----:B--2---:R-:W-:Y:S04]  /*4ec0*/  @!P1 SHF.R.U32.HI R0, RZ, R0, R13 ;  /* 0x00000000ff009219 */ /* 0x004fe8000001160d */
[----:B------:R-:W-:Y:S05]  /*4ed0*/  @!P1 SEL R9, R10, R0, !P0 ;  /* 0x000000000a099207 */ /* 0x000fea0004000000 */
[----:B------:R-:W-:Y:S02]  /*4ee0*/  @!P1 IMAD.IADD R0, R9, 0x1, -R8 ;  /* 0x0000000109009824 */ /* 0x000fe400078e0a08 */
[----:B------:R-:W-:Y:S02]  /*4ef0*/  @!P1 IMAD.IADD R8, R8, 0x1, -R9 ;  /* 0x0000000108089824 */ /* 0x000fe400078e0a09 */
[----:B------:R-:W-:Y:S02]  /*4f00*/  @!P1 IMAD R11, R0, R2, R11 ;  /* 0x00000002000b9224 */ /* 0x000fe400078e020b */
[----:B------:R-:W-:Y:S01]  /*4f10*/  @!P1 IMAD R10, R8, R12, R10 ;  /* 0x0000000c080a9224 */ /* 0x000fe200078e020a */
[----:B-1--4-:R-:W-:Y:S06]  /*4f20*/  @!P5 BRA `(.L_x_87) ;  /* 0x0000004c0074d947 */ /* 0x012fec0003800000 */
.L_x_175:
[----:B------:R-:W-:Y:S01]  /*4f30*/  @!P4 IADD3 R2, P0, PT, R34, 0x980, RZ ;  /* 0x000009802202c810 */ /* 0x000fe20007f1e0ff */
[----:B------:R-:W-:Y:S01]  /*4f40*/  VOTEU.ALL UP0, P4 ;  /* 0x0000000000ff7886 */ /* 0x000fe20002000000 */
[----:B------:R-:W-:Y:S01]  /*4f50*/  UMOV UR10, 0x0 ;  /* 0x00000000000a7882 */ /* 0x000fe20000000000 */
[----:B------:R-:W-:Y:S01]  /*4f60*/  UMOV UR11, 0x10000000 ;  /* 0x10000000000b7882 */ /* 0x000fe20000000000 */
[----:B------:R-:W-:Y:S01]  /*4f70*/  @!P4 R2UR UR7, R2 ;  /* 0x000000000207c2ca */ /* 0x000fe200000e0000 */
[----:B-1----:R-:W-:Y:S01]  /*4f80*/  @!P4 IMAD.X R0, RZ, RZ, R35, P0 ;  /* 0x000000ffff00c224 */ /* 0x002fe200000e0623 */
[----:B------:R-:W-:Y:S01]  /*4f90*/  @!UP0 UIADD3 UR26, UPT, UPT, UR34, 0x60, URZ ;  /* 0x00000060221a8890 */ /* 0x000fe2000fffe0ff */
[----:B------:R-:W-:Y:S01]  /*4fa0*/  IMAD.IADD R2, R10, 0x1, R86 ;  /* 0x000000010a027824 */ /* 0x000fe200078e0256 */
[----:B------:R-:W-:Y:S01]  /*4fb0*/  @!UP0 UIADD3 UR24, UPT, UPT, UR4, 0x6200, URZ ;  /* 0x0000620004188890 */ /* 0x000fe2000fffe0ff */
[----:B------:R-:W-:Y:S01]  /*4fc0*/  ISETP.NE.AND P0, PT, R31, 0x2, PT ;  /* 0x000000021f00780c */ /* 0x000fe20003f05270 */
[----:B------:R-:W-:Y:S01]  /*4fd0*/  @!UP0 UIADD3 UR25, UPT, UPT, UR4, 0x68, URZ ;  /* 0x0000006804198890 */ /* 0x000fe2000fffe0ff */
[----:B------:R-:W-:Y:S01]  /*4fe0*/  @!P4 R2UR UR6, R0 ;  /* 0x000000000006c2ca */ /* 0x000fe200000e0000 */
[----:B------:R-:W-:Y:S01]  /*4ff0*/  VOTEU.ALL UP0, P4 ;  /* 0x0000000000ff7886 */ /* 0x000fe20002000000 */
[----:B------:R-:W-:Y:S01]  /*5000*/  UMOV UR27, UR35 ;  /* 0x00000023001b7c82 */ /* 0x000fe20008000000 */
[----:B------:R-:W-:Y:S01]  /*5010*/  UMOV UR28, UR36 ;  /* 0x00000024001c7c82 */ /* 0x000fe20008000000 */
[----:B------:R-:W-:Y:S01]  /*5020*/  IMAD.IADD R0, R11, 0x1, R87 ;  /* 0x000000010b007824 */ /* 0x000fe200078e0257 */
[----:B------:R-:W-:Y:S01]  /*5030*/  R2UR UR12, R2 ;  /* 0x00000000020c72ca */ /* 0x000fe200000e0000 */
[----:B------:R-:W-:Y:S01]  /*5040*/  IMAD.U32 R8, RZ, RZ, UR7 ;  /* 0x00000007ff087e24 */ /* 0x000fe2000f8e00ff */
[----:B------:R-:W-:Y:S02]  /*5050*/  @P3 R2UR UR36, R29 ;  /* 0x000000001d2432ca */ /* 0x000fe400000e0000 */
[----:B------:R-:W-:Y:S02]  /*5060*/  R2UR UR20, R0 ;  /* 0x00000000001472ca */ /* 0x000fe400000e0000 */
[----:B------:R-:W-:Y:S02]  /*5070*/  SEL R0, RZ, 0x1, P0 ;  /* 0x00000001ff007807 */ /* 0x000fe40000000000 */
[----:B------:R-:W-:Y:S01]  /*5080*/  IMAD.U32 R9, RZ, RZ, UR6 ;  /* 0x00000006ff097e24 */ /* 0x000fe2000f8e00ff */
[----:B------:R-:W-:Y:S02]  /*5090*/  @!P4 R2UR UR6, R8 ;  /* 0x000000000806c2ca */ /* 0x000fe400000e0000 */
[----:B------:R-:W-:Y:S02]  /*50a0*/  LOP3.LUT R30, R30, R0, RZ, 0x3c, !PT ;  /* 0x000000001e1e7212 */ /* 0x000fe400078e3cff */
[----:B------:R-:W-:Y:S02]  /*50b0*/  @!P4 R2UR UR7, R9 ;  /* 0x000000000907c2ca */ /* 0x000fe400000e0000 */
[----:B------:R-:W-:Y:S02]  /*50c0*/  LOP3.LUT R32, R32, 0x1, RZ, 0x3c, !PT ;  /* 0x0000000120207812 */ /* 0x000fe400078e3cff */
[----:B------:R-:W-:Y:S09]  /*50d0*/  SEL R31, R31, RZ, P0 ;  /* 0x000000ff1f1f7207 */ /* 0x000ff20000000000 */
[----:B------:R2:W-:Y:S01]  /*50e0*/  @!UP0 UTMALDG.3D [UR24], [UR6], desc[UR10] ;  /* 0x00000a18060085b4 */ /* 0x0005e20008011000 */
[----:B------:R2:W-:Y:S01]  /*50f0*/  @!P4 SYNCS.ARRIVE.TRANS64.RED.A0TR RZ, [UR4+0x68], R27 ;  /* 0x0000681bffffc9a7 */ /* 0x0005e20008300404 */
[----:B------:R-:W-:Y:S01]  /*5100*/  UPLOP3.LUT UP0, UPT, UPT, UPT, UPT, 0x80, 0x8 ;  /* 0x000000000008789c */ /* 0x000fe20003f0f070 */
[----:B------:R-:W-:Y:S01]  /*5110*/  SYNCS.ARRIVE.TRANS64.RED.A1T0 RZ, [UR5], RZ ;  /* 0x000000ffffff79a7 */ /* 0x000fe20008100405 */
[----:B------:R-:W-:Y:S09]  /*5120*/  @P3 BRA `(.L_x_88) ;  /* 0xfffffff000a03947 */ /* 0x000ff2000383ffff */
[----:B------:R-:W-:-:S04]  /*5130*/  SHF.L.U32 R2, R32, 0x1f, RZ ;  /* 0x0000001f20027819 */ /* 0x000fc800000006ff */
[----:B------:R-:W1:Y:S02]  /*5140*/  SYNCS.PHASECHK.TRANS64.TRYWAIT P0, [UR4+0x70], R2 ;  /* 0x00007002ff0075a7 */ /* 0x000e640008001104 */
[----:B-1----:R-:W-:Y:S05]  /*5150*/  @!P0 BRA `(.L_x_89) ;  /* 0x0000004c00008947 */ /* 0x002fea0003800000 */
.L_x_177:
[----:B------:R-:W3:Y:S02]  /*5160*/  SYNCS.PHASECHK.TRANS64.TRYWAIT P0, [UR4+0x78], R2 ;  /* 0x00007802ff0075a7 */ /* 0x000ee40008001104 */
[----:B---3--:R-:W-:Y:S05]  /*5170*/  @!P0 BRA `(.L_x_90) ;  /* 0x0000004c00108947 */ /* 0x008fea0003800000 */
.L_x_179:
[----:B------:R-:W3:Y:S02]  /*5180*/  SYNCS.PHASECHK.TRANS64.TRYWAIT P0, [UR4+0x80], R2 ;  /* 0x00008002ff0075a7 */ /* 0x000ee40008001104 */
[----:B---3--:R-:W-:Y:S05]  /*5190*/  @!P0 BRA `(.L_x_91) ;  /* 0x0000004c00208947 */ /* 0x008fea0003800000 */
.L_x_181:
[----:B-1----:R-:W-:-:S07]  /*51a0*/  MOV R0, UR4 ;  /* 0x0000000400007c02 */ /* 0x002fce0008000f00 */
.L_x_92:
[----:B-1----:R-:W-:-:S04]  /*51b0*/  SHF.L.U32 R2, R32, 0x1f, RZ ;  /* 0x0000001f20027819 */ /* 0x002fc800000006ff */
[----:B------:R1:W3:Y:S03]  /*51c0*/  SYNCS.PHASECHK.TRANS64.TRYWAIT P0, [R0+URZ+0x88], R2 ;  /* 0x00008802000075a7 */ /* 0x0002e600080011ff */
[----:B---3--:R-:W-:Y:S05]  /*51d0*/  @!P0 NANOSLEEP.SYNCS 0x989680 ;  /* 0x009896800000895d */ /* 0x008fea0003900000 */
[----:B------:R-:W3:Y:S02]  /*51e0*/  @!P0 SYNCS.PHASECHK.TRANS64 P0, [R0+URZ+0x88], R2 ;  /* 0x00008802000085a7 */ /* 0x000ee400080010ff */
[----:B--23--:R-:W-:Y:S05]  /*51f0*/  @P0 EXIT ;  /* 0x000000000000094d */ /* 0x00cfea0003800000 */
[----:B------:R-:W-:Y:S05]  /*5200*/  BRA `(.L_x_92) ;  /* 0xfffffffc00e87947 */ /* 0x000fea000383ffff */
.L_x_77:
[----:B------:R-:W-:-:S06]  /*5210*/  UISETP.GE.AND UP0, UPT, UR13, 0x4, UPT ;  /* 0x000000040d00788c */ /* 0x000fcc000bf06270 */
[----:B------:R-:W-:-:S13]  /*5220*/  PLOP3.LUT P0, PT, PT, PT, UP0, 0x80, 0x8 ;  /* 0x000000000008781c */ /* 0x000fda0003f0f008 */
[----:B------:R-:W-:Y:S05]  /*5230*/  @!P0 EXIT ;  /* 0x000000000000894d */ /* 0x000fea0003800000 */
[----:B------:R-:W-:Y:S01]  /*5240*/  BAR.SYNC.DEFER_BLOCKING 0x6, 0xa0 ;  /* 0x0182800000007b1d */ /* 0x000fe20000010000 */
[C---:B------:R-:W-:Y:S01]  /*5250*/  IMAD.SHL.U32 R2, R101.reuse, 0x20, RZ ;  /* 0x0000002065027824 */ /* 0x040fe200078e00ff */
[C---:B------:R-:W-:Y:S01]  /*5260*/  SHF.L.U32 R46, R101.reuse, 0x10, RZ ;  /* 0x00000010652e7819 */ /* 0x040fe200000006ff */
[C---:B------:R-:W-:Y:S01]  /*5270*/  IMAD.SHL.U32 R100, R101.reuse, 0x4, RZ ;  /* 0x0000000465647824 */ /* 0x040fe200078e00ff */
[C---:B------:R-:W-:Y:S01]  /*5280*/  LOP3.LUT R102, R101.reuse, 0x60, RZ, 0xc0, !PT ;  /* 0x0000006065667812 */ /* 0x040fe200078ec0ff */
[----:B------:R-:W-:Y:S01]  /*5290*/  HFMA2 R97, -RZ, RZ, 0, 5.9604644775390625e-08 ;  /* 0x00000001ff617431 */ /* 0x000fe200000001ff */
[----:B------:R-:W-:Y:S02]  /*52a0*/  UMOV UR49, 0x400 ;  /* 0x0000040000317882 */ /* 0x000fe40000000000 */
[----:B------:R-:W1:Y:S01]  /*52b0*/  LDC R91, c[0x0][0x370] ;  /* 0x0000dc00ff5b7b82 */ /* 0x000e620000000800 */
[----:B------:R-:W-:Y:S01]  /*52c0*/  ULEA UR49, UR37, UR49, 0x18 ;  /* 0x0000003125317291 */ /* 0x000fe2000f8ec0ff */
[----:B------:R-:W-:Y:S01]  /*52d0*/  LOP3.LUT R3, R2, 0xc0, RZ, 0xc0, !PT ;  /* 0x000000c002037812 */ /* 0x000fe200078ec0ff */
[----:B------:R-:W-:Y:S01]  /*52e0*/  HFMA2 R95, -RZ, RZ, 0, 0 ;  /* 0x00000000ff5f7431 */ /* 0x000fe200000001ff */
[----:B------:R-:W-:Y:S01]  /*52f0*/  LOP3.LUT R99, R101, 0x2, RZ, 0xc0, !PT ;  /* 0x0000000265637812 */ /* 0x000fe200078ec0ff */
[----:B------:R-:W-:Y:S01]  /*5300*/  UIADD3 UR4, UPT, UPT, UR49, 0x200, URZ ;  /* 0x0000020031047890 */ /* 0x000fe2000fffe0ff */
[----:B------:R-:W-:Y:S01]  /*5310*/  LOP3.LUT R100, R3, 0x18, R100, 0xf8, !PT ;  /* 0x0000001803647812 */ /* 0x000fe200078ef864 */
[----:B------:R-:W-:Y:S01]  /*5320*/  IMAD.MOV.U32 R45, RZ, RZ, RZ ;  /* 0x000000ffff2d7224 */ /* 0x000fe200078e00ff */
[----:B------:R-:W3:Y:S01]  /*5330*/  LDC R42, c[0x0][0xf0c] ;  /* 0x0003c300ff2a7b82 */ /* 0x000ee20000000800 */
[----:B------:R-:W-:Y:S01]  /*5340*/  LOP3.LUT R46, R46, 0x600000, RZ, 0xc0, !PT ;  /* 0x006000002e2e7812 */ /* 0x000fe200078ec0ff */
[----:B------:R-:W-:Y:S01]  /*5350*/  IMAD.MOV.U32 R105, RZ, RZ, RZ ;  /* 0x000000ffff697224 */ /* 0x000fe200078e00ff */
[----:B------:R-:W-:Y:S01]  /*5360*/  LOP3.LUT R100, R100, 0xf20, R2, 0xf8, !PT ;  /* 0x00000f2064647812 */ /* 0x000fe200078ef802 */
[----:B------:R-:W-:Y:S01]  /*5370*/  IMAD.U32 R93, RZ, RZ, UR4 ;  /* 0x00000004ff5d7e24 */ /* 0x000fe2000f8e00ff */
[----:B------:R-:W-:Y:S01]  /*5380*/  LOP3.LUT R101, R101, 0x4, RZ, 0xc0, !PT ;  /* 0x0000000465657812 */ /* 0x000fe200078ec0ff */
[----:B------:R-:W4:Y:S01]  /*5390*/  LDCU.64 UR52, c[0x0][0x348] ;  /* 0x00006900ff3477ac */ /* 0x000f220008000a00 */
[----:B------:R-:W-:Y:S01]  /*53a0*/  MOV R96, RZ ;  /* 0x000000ff00607202 */ /* 0x000fe20000000f00 */
[----:B------:R-:W1:Y:S01]  /*53b0*/  LDC R89, c[0x0][0xf20] ;  /* 0x0003c800ff597b82 */ /* 0x000e620000000800 */
[----:B------:R-:W2:Y:S01]  /*53c0*/  LDS R0, [UR49+0x130] ;  /* 0x00013031ff007984 */ /* 0x000ea20008000800 */
[----:B------:R-:W-:Y:S01]  /*53d0*/  IMAD R100, R100, 0x2, R93 ;  /* 0x0000000264647824 */ /* 0x000fe200078e025d */
[----:B------:R-:W1:Y:S03]  /*53e0*/  LDCU.64 UR38, c[0x0][0xc88] ;  /* 0x00019100ff2677ac */ /* 0x000e660008000a00 */
[--C-:B------:R-:W-:Y:S01]  /*53f0*/  IMAD R99, R99, -0x10, R100.reuse ;  /* 0xfffffff063637824 */ /* 0x100fe200078e0264 */
[----:B------:R-:W1:Y:S01]  /*5400*/  LDCU.64 UR44, c[0x0][0xc90] ;  /* 0x00019200ff2c77ac */ /* 0x000e620008000a00 */
[----:B------:R-:W1:Y:S01]  /*5410*/  LDC R41, c[0x0][0xf30] ;  /* 0x0003cc00ff297b82 */ /* 0x000e620000000800 */
[----:B------:R-:W-:Y:S01]  /*5420*/  IMAD R98, R101, -0x10, R100 ;  /* 0xfffffff065627824 */ /* 0x000fe200078e0264 */
[----:B------:R-:W-:Y:S01]  /*5430*/  UMOV UR50, URZ ;  /* 0x000000ff00327c82 */ /* 0x000fe20008000000 */
[----:B------:R-:W-:-:S05]  /*5440*/  UMOV UR51, URZ ;  /* 0x000000ff00337c82 */ /* 0x000fca0008000000 */
[----:B------:R-:W1:Y:S08]  /*5450*/  LDC.64 R84, c[0x0][0xf10] ;  /* 0x0003c400ff547b82 */ /* 0x000e700000000a00 */
[----:B------:R-:W1:Y:S08]  /*5460*/  LDC.64 R38, c[0x0][0xf18] ;  /* 0x0003c600ff267b82 */ /* 0x000e700000000a00 */
[----:B------:R-:W1:Y:S08]  /*5470*/  LDC.64 R36, c[0x0][0xf28] ;  /* 0x0003ca00ff247b82 */ /* 0x000e700000000a00 */
[----:B------:R-:W1:Y:S01]  /*5480*/  LDC.64 R82, c[0x0][0xcb0] ;  /* 0x00032c00ff527b82 */ /* 0x000e620000000a00 */
[----:B--2---:R-:W-:-:S07]  /*5490*/  IMAD.IADD R46, R0, 0x1, R46 ;  /* 0x00000001002e7824 */ /* 0x004fce00078e022e */
[----:B------:R-:W2:Y:S08]  /*54a0*/  LDC.64 R80, c[0x0][0xca8] ;  /* 0x00032a00ff507b82 */ /* 0x000eb00000000a00 */
[----:B---34-:R-:W1:Y:S02]  /*54b0*/  LDC R90, c[0x0][0x374] ;  /* 0x0000dd00ff5a7b82 */ /* 0x018e640000000800 */
.L_x_136:
[----:B------:R-:W-:Y:S02]  /*54c0*/  LEA R0, R105, UR49, 0x3 ;  /* 0x0000003169007c11 */ /* 0x000fe4000f8e18ff */
[----:B------:R-:W-:Y:S02]  /*54d0*/  SHF.L.U32 R2, R95, 0x1f, RZ ;  /* 0x0000001f5f027819 */ /* 0x000fe400000006ff */
[----:B-1----:R-:W-:Y:S02]  /*54e0*/  LEA R16, R105, UR49, 0x4 ;  /* 0x0000003169107c11 */ /* 0x002fe4000f8e20ff */
[----:B---3--:R-:W3:Y:S02]  /*54f0*/  SYNCS.PHASECHK.TRANS64.TRYWAIT P0, [R0+URZ+0xa0], R2 ;  /* 0x0000a002000075a7 */ /* 0x008ee400080011ff */
[----:B---3--:R-:W-:Y:S05]  /*5500*/  @!P0 BRA `(.L_x_93) ;  /* 0x00000048005c8947 */ /* 0x008fea0003800000 */
.L_x_182:
[----:B------:R-:W4:Y:S01]  /*5510*/  LDC.64 R10, c[0x0][0xf10] ;  /* 0x0003c400ff0a7b82 */ /* 0x000f220000000a00 */
[----:B------:R-:W2:Y:S01]  /*5520*/  LDS.128 R16, [R16+0x110] ;  /* 0x0001100010107984 */ /* 0x000ea20000000c00 */
[----:B-1----:R-:W-:Y:S01]  /*5530*/  ISETP.NE.AND P1, PT, R41, 0x1, PT ;  /* 0x000000012900780c */ /* 0x002fe20003f25270 */
[----:B---3--:R-:W-:Y:S01]  /*5540*/  VIADD R0, R0, 0xb0 ;  /* 0x000000b000007836 */ /* 0x008fe20000000000 */
[----:B------:R-:W-:Y:S04]  /*5550*/  ISETP.GE.AND P0, PT, R40, 0x1, PT ;  /* 0x000000012800780c */ /* 0x000fe80003f06270 */
[----:B------:R-:W1:Y:S01]  /*5560*/  LDC.64 R8, c[0x0][0xf18] ;  /* 0x0003c600ff087b82 */ /* 0x000e620000000a00 */
[----:B------:R-:W-:Y:S01]  /*5570*/  PRMT R0, RZ, 0x654, R0 ;  /* 0x00000654ff007816 */ /* 0x000fe20000000000 */
[----:B------:R-:W-:Y:S01]  /*5580*/  @!PT LDS RZ, [RZ] ;  /* 0x00000000fffff984 */ /* 0x000fe20000000800 */
[----:B------:R-:W-:Y:S01]  /*5590*/  @!PT LDS RZ, [RZ] ;  /* 0x00000000fffff984 */ /* 0x000fe20000000800 */
[----:B------:R-:W-:Y:S01]  /*55a0*/  @!PT LDS RZ, [RZ] ;  /* 0x00000000fffff984 */ /* 0x000fe20000000800 */
[----:B------:R-:W-:Y:S01]  /*55b0*/  @!PT LDS RZ, [RZ] ;  /* 0x00000000fffff984 */ /* 0x000fe20000000800 */
[----:B------:R3:W-:Y:S06]  /*55c0*/  MEMBAR.ALL.CTA ;  /* 0x0000000000007992 */ /* 0x0007ec0000008000 */
[----:B---3--:R-:W3:Y:S01]  /*55d0*/  FENCE.VIEW.ASYNC.S ;  /* 0x00000000000073c6 */ /* 0x008ee20000000000 */
[----:B------:R-:W1:Y:S08]  /*55e0*/  @!P1 LDC R12, c[0x0][0xf20] ;  /* 0x0003c800ff0c9b82 */ /* 0x000e700000000800 */
[----:B------:R-:W1:Y:S01]  /*55f0*/  @!P1 LDC R7, c[0x0][0xf0c] ;  /* 0x0003c300ff079b82 */ /* 0x000e620000000800 */
[----:B---3--:R3:W-:Y:S01]  /*5600*/  SYNCS.ARRIVE.TRANS64.RED.A1T0 RZ, [R0+URZ], RZ ;  /* 0x000000ff00ff79a7 */ /* 0x0087e200081004ff */
[----:B--2---:R-:W-:Y:S04]  /*5610*/  LOP3.LUT P4, RZ, R18, 0x1, RZ, 0xc0, !PT ;  /* 0x0000000112ff7812 */ /* 0x004fe8000788c0ff */
[----:B------:R-:W-:Y:S09]  /*5620*/  P2R R103, PR, RZ, 0x10 ;  /* 0x00000010ff677803 */ /* 0x000ff20000000000 */
[----:B------:R-:W-:Y:S02]  /*5630*/  @P4 MOV R44, R16 ;  /* 0x00000010002c4202 */ /* 0x000fe40000000f00 */
[----:B------:R-:W-:Y:S01]  /*5640*/  @P4 LOP3.LUT R43, R17, 0xffff, RZ, 0xc0, !PT ;  /* 0x0000ffff112b4812 */ /* 0x000fe200078ec0ff */
[----:B---34-:R-:W-:Y:S06]  /*5650*/  @!P0 BRA `(.L_x_94) ;  /* 0x0000000000a48947 */ /* 0x018fec0003800000 */
[----:B------:R-:W-:Y:S01]  /*5660*/  IMAD.HI.U32 R0, R90, R39, RZ ;  /* 0x000000275a007227 */ /* 0x000fe200078e00ff */
[----:B------:R-:W-:Y:S02]  /*5670*/  ISETP.NE.AND P0, PT, R38, 0x1, PT ;  /* 0x000000012600780c */ /* 0x000fe40003f05270 */
[----:B------:R-:W-:Y:S01]  /*5680*/  ISETP.NE.AND P2, PT, R40, 0x1, PT ;  /* 0x000000012800780c */ /* 0x000fe20003f45270 */
[----:B------:R-:W-:Y:S01]  /*5690*/  IMAD.HI.U32 R4, R91, R84, RZ ;  /* 0x000000545b047227 */ /* 0x000fe200078e00ff */
[----:B------:R-:W-:Y:S02]  /*56a0*/  SHF.R.U32.HI R0, RZ, R89, R0 ;  /* 0x00000059ff007219 */ /* 0x000fe40000011600 */
[----:B------:R-:W-:Y:S01]  /*56b0*/  ISETP.NE.AND P3, PT, R42, 0x1, PT ;  /* 0x000000012a00780c */ /* 0x000fe20003f65270 */
[----:B------:R-:W-:Y:S01]  /*56c0*/  IMAD.HI.U32 R6, R43, R39, RZ ;  /* 0x000000272b067227 */ /* 0x000fe200078e00ff */
[-C--:B------:R-:W-:Y:S02]  /*56d0*/  SHF.R.U32.HI R4, RZ, R85.reuse, R4 ;  /* 0x00000055ff047219 */ /* 0x080fe40000011604 */
[----:B------:R-:W-:Y:S01]  /*56e0*/  SEL R0, R90, R0, !P0 ;  /* 0x000000005a007207 */ /* 0x000fe20004000000 */
[----:B------:R-:W-:Y:S01]  /*56f0*/  IMAD.HI.U32 R5, R44, R84, RZ ;  /* 0x000000542c057227 */ /* 0x000fe200078e00ff */
[----:B------:R-:W-:Y:S03]  /*5700*/  SEL R4, R91, R4, !P3 ;  /* 0x000000045b047207 */ /* 0x000fe60005800000 */
[-C--:B------:R-:W-:Y:S01]  /*5710*/  IMAD.HI.U32 R3, R0, R36.reuse, RZ ;  /* 0x0000002400037227 */ /* 0x080fe200078e00ff */
[----:B------:R-:W-:Y:S03]  /*5720*/  SHF.R.U32.HI R5, RZ, R85, R5 ;  /* 0x00000055ff057219 */ /* 0x000fe60000011605 */
[----:B------:R-:W-:Y:S01]  /*5730*/  IMAD.HI.U32 R2, R4, R36, RZ ;  /* 0x0000002404027227 */ /* 0x000fe200078e00ff */
[----:B------:R-:W-:Y:S02]  /*5740*/  @P2 SHF.R.U32.HI R0, RZ, R37, R3 ;  /* 0x00000025ff002219 */ /* 0x000fe40000011603 */
[----:B------:R-:W-:Y:S02]  /*5750*/  SHF.R.U32.HI R3, RZ, R89, R6 ;  /* 0x00000059ff037219 */ /* 0x000fe40000011606 */
[----:B------:R-:W-:Y:S01]  /*5760*/  @P2 SHF.R.U32.HI R4, RZ, R37, R2 ;  /* 0x00000025ff042219 */ /* 0x000fe20000011602 */
[----:B------:R-:W-:Y:S01]  /*5770*/  IMAD R0, R40, R0, RZ ;  /* 0x0000000028007224 */ /* 0x000fe200078e02ff */
[----:B------:R-:W-:Y:S02]  /*5780*/  SEL R3, R43, R3, !P0 ;  /* 0x000000032b037207 */ /* 0x000fe40004000000 */
[----:B------:R-:W-:Y:S01]  /*5790*/  SEL R2, R44, R5, !P3 ;  /* 0x000000052c027207 */ /* 0x000fe20005800000 */
[----:B------:R-:W-:Y:S01]  /*57a0*/  IMAD R5, R40, R4, RZ ;  /* 0x0000000428057224 */ /* 0x000fe200078e02ff */
[C---:B------:R-:W-:Y:S01]  /*57b0*/  ISETP.GE.AND P0, PT, R3.reuse, R0, PT ;  /* 0x000000000300720c */ /* 0x040fe20003f06270 */
[C---:B------:R-:W-:Y:S03]  /*57c0*/  IMAD.HI.U32 R0, R3.reuse, R36, RZ ;  /* 0x0000002403007227 */ /* 0x040fe600078e00ff */
[C---:B------:R-:W-:Y:S02]  /*57d0*/  ISETP.GE.OR P0, PT, R2.reuse, R5, P0 ;  /* 0x000000050200720c */ /* 0x040fe40000706670 */
[----:B------:R-:W-:Y:S04]  /*57e0*/  SHF.R.U32.HI R0, RZ, R37, R0 ;  /* 0x00000025ff007219 */ /* 0x000fe80000011600 */
[C---:B------:R-:W-:Y:S05]  /*57f0*/  SEL R6, R3.reuse, R0, !P2 ;  /* 0x0000000003067207 */ /* 0x040fea0005000000 */
        /* <DEDUP_REMOVED lines=14> */
[----:B------:R-:W-:Y:S07]  /*58e0*/  IMAD R43, R3, R38, R43 ;  /* 0x00000026032b7224 */ /* 0x000fee00078e022b */
.L_x_94:
[----:B-1----:R-:W-:Y:S01]  /*58f0*/  @!P1 IMAD.HI.U32 R2, R43, R9, RZ ;  /* 0x000000092b029227 */ /* 0x002fe200078e00ff */
[----:B------:R-:W-:Y:S01]  /*5900*/  @!P1 ISETP.NE.AND P0, PT, R8, 0x1, PT ;  /* 0x000000010800980c */ /* 0x000fe20003f05270 */
[----:B------:R-:W-:Y:S01]  /*5910*/  USHF.L.U32 UR42, UR20, 0x7, URZ ;  /* 0x00000007142a7899 */ /* 0x000fe200080006ff */
[----:B------:R-:W-:Y:S01]  /*5920*/  @!P1 ISETP.NE.AND P2, PT, R7, 0x1, PT ;  /* 0x000000010700980c */ /* 0x000fe20003f45270 */
[C---:B------:R-:W-:Y:S01]  /*5930*/  @!P1 IMAD.HI.U32 R0, R44.reuse, R10, RZ ;  /* 0x0000000a2c009227 */ /* 0x040fe200078e00ff */
[----:B------:R-:W-:Y:S01]  /*5940*/  @!P1 SHF.R.U32.HI R2, RZ, R12, R2 ;  /* 0x0000000cff029219 */ /* 0x000fe20000011602 */
[----:B------:R-:W-:Y:S01]  /*5950*/  USHF.L.U32 UR41, UR12, 0x7, URZ ;  /* 0x000000070c297899 */ /* 0x000fe200080006ff */
[----:B------:R-:W-:Y:S01]  /*5960*/  @P4 SHF.R.U32.HI R94, RZ, 0x10, R17 ;  /* 0x00000010ff5e4819 */ /* 0x000fe20000011611 */
[----:B------:R-:W-:Y:S01]  /*5970*/  VIADD R105, R105, 0x1 ;  /* 0x0000000169697836 */ /* 0x000fe20000000000 */
[----:B------:R-:W-:Y:S01]  /*5980*/  @!P1 SEL R2, R43, R2, !P0 ;  /* 0x000000022b029207 */ /* 0x000fe20004000000 */
[----:B------:R-:W-:Y:S01]  /*5990*/  BSSY.RECONVERGENT B6, `(.L_x_95) ;  /* 0x0000028000067945 */ /* 0x000fe20003800200 */
[----:B------:R-:W-:Y:S02]  /*59a0*/  @!P1 SHF.R.U32.HI R0, RZ, R11, R0 ;  /* 0x0000000bff009219 */ /* 0x000fe40000011600 */
[----:B------:R-:W-:Y:S02]  /*59b0*/  LOP3.LUT P0, RZ, R93, 0x1b0, RZ, 0xc0, !PT ;  /* 0x000001b05dff7812 */ /* 0x000fe4000780c0ff */
[----:B------:R-:W-:Y:S05]  /*59c0*/  @!P1 SEL R3, R44, R0, !P2 ;  /* 0x000000002c039207 */ /* 0x000fea0005000000 */
[----:B------:R-:W-:Y:S02]  /*59d0*/  @!P1 IMAD.IADD R0, R2, 0x1, -R3 ;  /* 0x0000000102009824 */ /* 0x000fe400078e0a03 */
[----:B------:R-:W-:Y:S02]  /*59e0*/  @!P1 IMAD.IADD R2, R3, 0x1, -R2 ;  /* 0x0000000103029824 */ /* 0x000fe400078e0a02 */
[----:B------:R-:W-:Y:S02]  /*59f0*/  @!P1 IMAD R44, R0, R7, R44 ;  /* 0x00000007002c9224 */ /* 0x000fe400078e022c */
[----:B------:R-:W-:Y:S01]  /*5a00*/  @!P1 IMAD R43, R2, R8, R43 ;  /* 0x00000008022b9224 */ /* 0x000fe200078e022b */
[----:B------:R-:W-:Y:S06]  /*5a10*/  @!P0 BRA `(.L_x_96) ;  /* 0x00000000007c8947 */ /* 0x000fec0003800000 */
[----:B------:R-:W1:Y:S01]  /*5a20*/  LDCU.64 UR8, c[0x4][0x80] ;  /* 0x01001000ff0877ac */ /* 0x000e620008000a00 */
[----:B------:R-:W-:Y:S01]  /*5a30*/  MOV R2, 0x0 ;  /* 0x0000000000027802 */ /* 0x000fe20000000f00 */
[----:B------:R-:W-:Y:S02]  /*5a40*/  HFMA2 R12, -RZ, RZ, 0, 5.9604644775390625e-08 ;  /* 0x00000001ff0c7431 */ /* 0x000fe400000001ff */
[----:B------:R-:W-:Y:S01]  /*5a50*/  IMAD.MOV.U32 R8, RZ, RZ, 0x70 ;  /* 0x00000070ff087424 */ /* 0x000fe200078e00ff */
[----:B------:R2:W3:Y:S01]  /*5a60*/  LDC.64 R14, c[0x4][R2] ;  /* 0x01000000020e7b82 */ /* 0x0004e20000000a00 */
[----:B------:R-:W4:Y:S01]  /*5a70*/  LDCU.64 UR6, c[0x4][0x88] ;  /* 0x01001100ff0677ac */ /* 0x000f220008000a00 */
[----:B------:R-:W-:Y:S01]  /*5a80*/  IMAD.MOV.U32 R13, RZ, RZ, RZ ;  /* 0x000000ffff0d7224 */ /* 0x000fe200078e00ff */
[----:B------:R-:W2:Y:S01]  /*5a90*/  LDCU.64 UR4, c[0x4][0x8] ;  /* 0x01000100ff0477ac */ /* 0x000ea20008000a00 */
[----:B-1----:R-:W-:Y:S01]  /*5aa0*/  MOV R5, UR9 ;  /* 0x0000000900057c02 */ /* 0x002fe20008000f00 */
[----:B------:R-:W-:Y:S01]  /*5ab0*/  IMAD.U32 R4, RZ, RZ, UR8 ;  /* 0x00000008ff047e24 */ /* 0x000fe2000f8e00ff */
[----:B----4-:R-:W-:Y:S01]  /*5ac0*/  MOV R7, UR7 ;  /* 0x0000000700077c02 */ /* 0x010fe20008000f00 */
[----:B------:R-:W-:Y:S01]  /*5ad0*/  IMAD.U32 R6, RZ, RZ, UR6 ;  /* 0x00000006ff067e24 */ /* 0x000fe2000f8e00ff */
[----:B--2---:R-:W-:Y:S01]  /*5ae0*/  MOV R11, UR5 ;  /* 0x00000005000b7c02 */ /* 0x004fe20008000f00 */
[----:B------:R-:W-:Y:S02]  /*5af0*/  IMAD.U32 R10, RZ, RZ, UR4 ;  /* 0x00000004ff0a7e24 */ /* 0x000fe4000f8e00ff */
[----:B------:R-:W-:Y:S07]  /*5b00*/  LEPC R20, `(.L_x_97) ;  /* 0x000000001014794e */ /* 0x000fee0000000000 */
[----:B---3-5:R-:W-:Y:S05]  /*5b10*/  CALL.ABS.NOINC R14 ;  /* 0x000000000e007343 */ /* 0x028fea0003c00000 */
.L_x_97:
[----:B------:R-:W1:Y:S01]  /*5b20*/  LDCU.64 UR8, c[0x4][0x80] ;  /* 0x01001000ff0877ac */ /* 0x000e620008000a00 */
[----:B------:R-:W2:Y:S01]  /*5b30*/  LDC.64 R2, c[0x4][R2] ;  /* 0x0100000002027b82 */ /* 0x000ea20000000a00 */
[----:B------:R-:W-:Y:S02]  /*5b40*/  HFMA2 R12, -RZ, RZ, 0, 5.9604644775390625e-08 ;  /* 0x00000001ff0c7431 */ /* 0x000fe400000001ff */
[----:B------:R-:W-:Y:S02]  /*5b50*/  IMAD.MOV.U32 R8, RZ, RZ, 0x70 ;  /* 0x00000070ff087424 */ /* 0x000fe400078e00ff */
[----:B------:R-:W-:Y:S01]  /*5b60*/  IMAD.MOV.U32 R13, RZ, RZ, RZ ;  /* 0x000000ffff0d7224 */ /* 0x000fe200078e00ff */
[----:B------:R-:W3:Y:S01]  /*5b70*/  LDCU.64 UR6, c[0x4][0x88] ;  /* 0x01001100ff0677ac */ /* 0x000ee20008000a00 */
[----:B------:R-:W4:Y:S01]  /*5b80*/  LDCU.64 UR4, c[0x4][0x8] ;  /* 0x01000100ff0477ac */ /* 0x000f220008000a00 */
[----:B-1----:R-:W-:Y:S02]  /*5b90*/  MOV R4, UR8 ;  /* 0x0000000800047c02 */ /* 0x002fe40008000f00 */
[----:B------:R-:W-:Y:S02]  /*5ba0*/  MOV R5, UR9 ;  /* 0x0000000900057c02 */ /* 0x000fe40008000f00 */
[----:B---3--:R-:W-:Y:S01]  /*5bb0*/  MOV R7, UR7 ;  /* 0x0000000700077c02 */ /* 0x008fe20008000f00 */
[----:B------:R-:W-:Y:S01]  /*5bc0*/  IMAD.U32 R6, RZ, RZ, UR6 ;  /* 0x00000006ff067e24 */ /* 0x000fe2000f8e00ff */
[----:B----4-:R-:W-:Y:S01]  /*5bd0*/  MOV R11, UR5 ;  /* 0x00000005000b7c02 */ /* 0x010fe20008000f00 */
[----:B------:R-:W-:Y:S02]  /*5be0*/  IMAD.U32 R10, RZ, RZ, UR4 ;  /* 0x00000004ff0a7e24 */ /* 0x000fe4000f8e00ff */
[----:B------:R-:W-:Y:S07]  /*5bf0*/  LEPC R20, `(.L_x_96) ;  /* 0x000000001014794e */ /* 0x000fee0000000000 */
[----:B--2---:R-:W-:Y:S05]  /*5c00*/  CALL.ABS.NOINC R2 ;  /* 0x0000000002007343 */ /* 0x004fea0003c00000 */
.L_x_96:
[----:B------:R-:W-:Y:S05]  /*5c10*/  BSYNC.RECONVERGENT B6 ;  /* 0x0000000000067941 */ /* 0x000fea0003800200 */
.L_x_95:
[----:B------:R-:W-:Y:S01]  /*5c20*/  ISETP.NE.U32.AND P4, PT, R82, RZ, PT ;  /* 0x000000ff5200720c */ /* 0x000fe20003f85070 */
[----:B------:R-:W-:Y:S01]  /*5c30*/  UISETP.NE.AND UP2, UPT, UR48, URZ, UPT ;  /* 0x000000ff3000728c */ /* 0x000fe2000bf45270 */
[----:B------:R-:W-:Y:S01]  /*5c40*/  ISETP.NE.U32.AND P2, PT, RZ, UR38, PT ;  /* 0x00000026ff007c0c */ /* 0x000fe2000bf45070 */
[----:B------:R-:W-:Y:S01]  /*5c50*/  UISETP.NE.U32.AND UP1, UPT, UR44, URZ, UPT ;  /* 0x000000ff2c00728c */ /* 0x000fe2000bf25070 */
[----:B------:R-:W-:Y:S01]  /*5c60*/  ISETP.NE.AND.EX P4, PT, R83, RZ, PT, P4 ;  /* 0x000000ff5300720c */ /* 0x000fe20003f85340 */
[----:B------:R-:W-:Y:S01]  /*5c70*/  UPLOP3.LUT UP0, UPT, UPT, UPT, UPT, 0x40, 0x4 ;  /* 0x000000000004789c */ /* 0x000fe20003f0e870 */
[----:B------:R-:W-:Y:S01]  /*5c80*/  ISETP.NE.AND.EX P2, PT, RZ, UR39, PT, P2 ;  /* 0x00000027ff007c0c */ /* 0x000fe2000bf45320 */
[----:B------:R-:W-:Y:S01]  /*5c90*/  UISETP.NE.AND.EX UP1, UPT, UR45, URZ, UPT, UP1 ;  /* 0x000000ff2d00728c */ /* 0x000fe2000bf25310 */
[----:B------:R-:W-:Y:S04]  /*5ca0*/  PLOP3.LUT P1, PT, PT, PT, UP2, 0x80, 0x8 ;  /* 0x000000000008781c */ /* 0x000fe80003f2f028 */
[----:B------:R-:W-:Y:S06]  /*5cb0*/  @UP2 UPLOP3.LUT UP0, UPT, UPT, UPT, UP1, 0x80, 0x8 ;  /* 0x000000000008289c */ /* 0x000fec0003f0f010 */
[----:B------:R-:W-:Y:S01]  /*5cc0*/  PLOP3.LUT P0, PT, PT, PT, UP0, 0x80, 0x8 ;  /* 0x000000000008781c */ /* 0x000fe20003f0f008 */
[----:B------:R-:W-:Y:S01]  /*5cd0*/  @!UPT UIADD3 URZ, UPT, UPT, URZ, URZ, URZ ;  /* 0x000000fffffff290 */ /* 0x000fe2000fffe0ff */
[----:B------:R-:W-:Y:S11]  /*5ce0*/  BRA.U !UP1, `(.L_x_98) ;  /* 0x0000000109387547 */ /* 0x000ff6000b800000 */
[----:B------:R-:W-:Y:S01]  /*5cf0*/  UISETP.NE.U32.AND UP0, UPT, UR38, URZ, UPT ;  /* 0x000000ff2600728c */ /* 0x000fe2000bf05070 */
[----:B------:R-:W-:Y:S02]  /*5d00*/  HFMA2 R0, -RZ, RZ, 0, 5.9604644775390625e-08 ;  /* 0x00000001ff007431 */ /* 0x000fe400000001ff */
[----:B------:R-:W-:Y:S01]  /*5d10*/  IMAD.MOV.U32 R88, RZ, RZ, 0x1 ;  /* 0x00000001ff587424 */ /* 0x000fe200078e00ff */
[----:B------:R-:W-:Y:S06]  /*5d20*/  UISETP.NE.AND.EX UP0, UPT, UR39, URZ, UPT, UP0 ;  /* 0x000000ff2700728c */ /* 0x000fec000bf05300 */
[----:B------:R-:W-:Y:S05]  /*5d30*/  PLOP3.LUT P3, PT, PT, PT, UP0, 0x80, 0x8 ;  /* 0x000000000008781c */ /* 0x000fea0003f6f008 */
[----:B------:R-:W1:Y:S01]  /*5d40*/  @UP0 LDCU.64 UR6, c[0x0][0xc88] ;  /* 0x00019100ff0607ac */ /* 0x000e620008000a00 */
[----:B------:R-:W-:Y:S07]  /*5d50*/  @UP0 UIMAD UR4, UR36, UR44, URZ ;  /* 0x0000002c240402a4 */ /* 0x000fee000f8e02ff */
[----:B------:R-:W-:Y:S01]  /*5d60*/  @!P3 PRMT R88, R0, 0x7610, R88 ;  /* 0x000076100058b816 */ /* 0x000fe20000000058 */
[----:B-1----:R-:W-:Y:S03]  /*5d70*/  @UP0 UIMAD.WIDE UR6, UR4, 0x4, UR6 ;  /* 0x00000004040608a5 */ /* 0x002fe6000f8e0206 */
[----:B------:R-:W1:Y:S03]  /*5d80*/  @!UP0 LDCU UR4, c[0x0][0xc80] ;  /* 0x00019000ff0487ac */ /* 0x000e660008000800 */
[----:B------:R-:W-:Y:S01]  /*5d90*/  IMAD.U32 R2, RZ, RZ, UR6 ;  /* 0x00000006ff027e24 */ /* 0x000fe2000f8e00ff */
[----:B------:R-:W-:Y:S05]  /*5da0*/  MOV R3, UR7 ;  /* 0x0000000700037c02 */ /* 0x000fea0008000f00 */
[----:B-----5:R2:W5:Y:S02]  /*5db0*/  @P3 LDG.E R49, desc[UR46][R2.64] ;  /* 0x0000002e02313981 */ /* 0x020564000c1e1900 */
[----:B-12---:R-:W-:Y:S02]  /*5dc0*/  @!P3 IMAD.U32 R49, RZ, RZ, UR4 ;  /* 0x00000004ff31be24 */ /* 0x006fe4000f8e00ff */
.L_x_98:
[----:B------:R-:W-:Y:S05]  /*5dd0*/  @!P4 BRA `(.L_x_99) ;  /* 0x000000000020c947 */ /* 0x000fea0003800000 */
[----:B------:R-:W-:Y:S04]  /*5de0*/  ISETP.NE.U32.AND P3, PT, R80, RZ, PT ;  /* 0x000000ff5000720c */ /* 0x000fe80003f65070 */
[----:B------:R-:W-:Y:S11]  /*5df0*/  ISETP.NE.AND.EX P3, PT, R81, RZ, PT, P3 ;  /* 0x000000ff5100720c */ /* 0x000ff60003f65330 */
[----:B------:R-:W-:Y:S02]  /*5e00*/  @!UPT UIADD3 URZ, UPT, UPT, URZ, URZ, URZ ;  /* 0x000000fffffff290 */ /* 0x000fe4000fffe0ff */
[----:B------:R-:W1:Y:S01]  /*5e10*/  @P3 LDC.64 R2, c[0x0][0xca8] ;  /* 0x00032a00ff023b82 */ /* 0x000e620000000a00 */
[----:B------:R-:W-:Y:S04]  /*5e20*/  @P3 IMAD R0, R82, UR36, RZ ;  /* 0x0000002452003c24 */ /* 0x000fe8000f8e02ff */
[----:B-1----:R-:W-:Y:S05]  /*5e30*/  @P3 IMAD.WIDE R2, R0, 0x4, R2 ;  /* 0x0000000400023825 */ /* 0x002fea00078e0202 */
[----:B-----5:R1:W5:Y:S02]  /*5e40*/  @P3 LDG.E R47, desc[UR46][R2.64] ;  /* 0x0000002e022f3981 */ /* 0x020364000c1e1900 */
[----:B-1----:R-:W2:Y:S02]  /*5e50*/  @!P3 LDC R47, c[0x0][0xca0] ;  /* 0x00032800ff2fbb82 */ /* 0x002ea40000000800 */
.L_x_99:
[----:B-----5:R-:W-:Y:S01]  /*5e60*/  FSETP.NEU.AND P3, PT, R49, RZ, PT ;  /* 0x000000ff3100720b */ /* 0x020fe20003f6d000 */
[----:B------:R-:W-:Y:S01]  /*5e70*/  BSSY B1, `(.L_x_100) ;  /* 0x0000039000017945 */ /* 0x000fe20003800000 */
[----:B------:R-:W-:Y:S01]  /*5e80*/  SEL R3, RZ, 0xffffffff, P2 ;  /* 0xffffffffff037807 */ /* 0x000fe20001000000 */
[----:B------:R-:W-:Y:S01]  /*5e90*/  IMAD.MOV.U32 R66, RZ, RZ, 0x1 ;  /* 0x00000001ff427424 */ /* 0x000fe200078e00ff */
[----:B------:R-:W-:Y:S01]  /*5ea0*/  @P1 LOP3.LUT P2, RZ, R88, 0xff, RZ, 0xc0, !PT ;  /* 0x000000ff58ff1812 */ /* 0x000fe2000784c0ff */
[----:B------:R-:W-:Y:S01]  /*5eb0*/  IMAD R48, R45, 0x80, R46 ;  /* 0x000000802d307824 */ /* 0x000fe200078e022e */
[----:B------:R-:W-:Y:S01]  /*5ec0*/  @P1 SEL R0, RZ, 0xffffffff, P3 ;  /* 0xffffffffff001807 */ /* 0x000fe20001800000 */
[----:B------:R-:W-:Y:S01]  /*5ed0*/  IMAD R106, R101, -0x10, R99 ;  /* 0xfffffff0656a7824 */ /* 0x000fe200078e0263 */
[----:B------:R-:W-:Y:S01]  /*5ee0*/  LOP3.LUT R97, R97, 0x1, RZ, 0x3c, !PT ;  /* 0x0000000161617812 */ /* 0x000fe200078e3cff */
[----:B------:R-:W-:Y:S01]  /*5ef0*/  IMAD.MOV.U32 R65, RZ, RZ, RZ ;  /* 0x000000ffff417224 */ /* 0x000fe200078e00ff */
[----:B------:R-:W-:Y:S02]  /*5f00*/  @P0 SEL R0, R3, R0, !P2 ;  /* 0x0000000003000207 */ /* 0x000fe40005000000 */
[----:B------:R-:W-:Y:S02]  /*5f10*/  CS2R R78, SRZ ;  /* 0x00000000004e7805 */ /* 0x000fe4000001ff00 */
[----:B------:R-:W-:Y:S02]  /*5f20*/  LEA R64, R45, UR49, 0x3 ;  /* 0x000000312d407c11 */ /* 0x000fe4000f8e18ff */
[----:B------:R-:W-:Y:S02]  /*5f30*/  CS2R R76, SRZ ;  /* 0x00000000004c7805 */ /* 0x000fe4000001ff00 */
[----:B------:R-:W-:Y:S02]  /*5f40*/  @P1 LOP3.LUT R0, R0, 0x1, RZ, 0xc0, !PT ;  /* 0x0000000100001812 */ /* 0x000fe400078ec0ff */
[----:B------:R-:W-:Y:S02]  /*5f50*/  CS2R R70, SRZ ;  /* 0x0000000000467805 */ /* 0x000fe4000001ff00 */
[----:B------:R-:W-:Y:S02]  /*5f60*/  PLOP3.LUT P2, PT, PT, PT, UP1, 0x80, 0x8 ;  /* 0x000000000008781c */ /* 0x000fe40003f4f018 */
[----:B------:R-:W-:Y:S02]  /*5f70*/  CS2R R68, SRZ ;  /* 0x0000000000447805 */ /* 0x000fe4000001ff00 */
[----:B------:R-:W-:Y:S02]  /*5f80*/  ISETP.NE.U32.OR P5, PT, R0, 0x1, !P1 ;  /* 0x000000010000780c */ /* 0x000fe40004fa5470 */
[----:B------:R-:W-:Y:S02]  /*5f90*/  CS2R R62, SRZ ;  /* 0x00000000003e7805 */ /* 0x000fe4000001ff00 */
[----:B------:R-:W-:Y:S02]  /*5fa0*/  LOP3.LUT P4, R104, R88, 0xff, RZ, 0xc0, !PT ;  /* 0x000000ff58687812 */ /* 0x000fe4000788c0ff */
[----:B------:R-:W-:Y:S02]  /*5fb0*/  CS2R R60, SRZ ;  /* 0x00000000003c7805 */ /* 0x000fe4000001ff00 */
[----:B------:R-:W-:Y:S02]  /*5fc0*/  SEL R2, RZ, 0xffffffff, P3 ;  /* 0xffffffffff027807 */ /* 0x000fe40001800000 */
[----:B------:R-:W-:Y:S02]  /*5fd0*/  CS2R R58, SRZ ;  /* 0x00000000003a7805 */ /* 0x000fe4000001ff00 */
[----:B------:R-:W-:Y:S02]  /*5fe0*/  P2R R107, PR, RZ, 0x20 ;  /* 0x00000020ff6b7803 */ /* 0x000fe40000000000 */
[----:B------:R-:W-:Y:S02]  /*5ff0*/  CS2R R56, SRZ ;  /* 0x0000000000387805 */ /* 0x000fe4000001ff00 */
[----:B------:R-:W-:Y:S02]  /*6000*/  @P2 SEL R2, R3, R2, !P4 ;  /* 0x0000000203022207 */ /* 0x000fe40006000000 */
[----:B------:R-:W-:Y:S02]  /*6010*/  @P5 SHF.L.U32 R0, R97, 0x1f, RZ ;  /* 0x0000001f61005819 */ /* 0x000fe400000006ff */
[----:B------:R-:W-:Y:S02]  /*6020*/  LOP3.LUT R2, R2, 0x1, RZ, 0xc0, !PT ;  /* 0x0000000102027812 */ /* 0x000fe400078ec0ff */
[----:B------:R1:W3:Y:S02]  /*6030*/  @P5 SYNCS.PHASECHK.TRANS64.TRYWAIT P1, [UR49+0x50], R0 ;  /* 0x00005000ff0055a7 */ /* 0x0002e40008021131 */
[----:B------:R-:W-:Y:S04]  /*6040*/  ISETP.NE.U32.AND P2, PT, R2, 0x1, PT ;  /* 0x000000010200780c */ /* 0x000fe80003f45070 */
[----:B------:R-:W-:Y:S02]  /*6050*/  P2R R67, PR, RZ, 0x4 ;  /* 0x00000004ff437803 */ /* 0x000fe40000000000 */
[----:B-1----:R-:W-:Y:S04]  /*6060*/  SHF.L.U32 R0, R96, 0x1f, RZ ;  /* 0x0000001f60007819 */ /* 0x002fe800000006ff */
[----:B------:R1:W4:Y:S01]  /*6070*/  SYNCS.PHASECHK.TRANS64.TRYWAIT P0, [R64+URZ+0xc0], R0 ;  /* 0x0000c000400075a7 */ /* 0x00032200080011ff */
[----:B---3--:R-:W-:Y:S01]  /*6080*/  @P5 SEL R66, RZ, 0x1, !P1 ;  /* 0x00000001ff425807 */ /* 0x008fe20004800000 */
[----:B-1----:R-:W-:Y:S06]  /*6090*/  @!P5 BRA `(.L_x_101) ;  /* 0x000000000058d947 */ /* 0x002fec0003800000 */
[----:B------:R-:W-:Y:S01]  /*60a0*/  IMAD.MOV.U32 R79, RZ, RZ, RZ ;  /* 0x000000ffff4f7224 */ /* 0x000fe200078e00ff */
[----:B------:R-:W-:Y:S01]  /*60b0*/  ISETP.NE.AND P1, PT, R66, RZ, PT ;  /* 0x000000ff4200720c */ /* 0x000fe20003f25270 */
[----:B------:R-:W-:Y:S01]  /*60c0*/  BSSY B0, `(.L_x_102) ;  /* 0x000000c000007945 */ /* 0x000fe20003800000 */
[----:B------:R-:W-:Y:S02]  /*60d0*/  CS2R R58, SRZ ;  /* 0x00000000003a7805 */ /* 0x000fe4000001ff00 */
[----:B------:R-:W-:Y:S02]  /*60e0*/  CS2R R56, SRZ ;  /* 0x0000000000387805 */ /* 0x000fe4000001ff00 */
[----:B------:R-:W-:Y:S02]  /*60f0*/  CS2R R62, SRZ ;  /* 0x00000000003e7805 */ /* 0x000fe4000001ff00 */
[----:B------:R-:W-:Y:S02]  /*6100*/  CS2R R60, SRZ ;  /* 0x00000000003c7805 */ /* 0x000fe4000001ff00 */
[----:B------:R-:W-:Y:S02]  /*6110*/  CS2R R70, SRZ ;  /* 0x0000000000467805 */ /* 0x000fe4000001ff00 */
[----:B------:R-:W-:Y:S02]  /*6120*/  CS2R R68, SRZ ;  /* 0x0000000000447805 */ /* 0x000fe4000001ff00 */
[----:B------:R-:W-:Y:S01]  /*6130*/  CS2R R76, SRZ ;  /* 0x00000000004c7805 */ /* 0x000fe2000001ff00 */
[----:B------:R-:W-:Y:S06]  /*6140*/  @P1 BRA `(.L_x_103) ;  /* 0x00000000000c1947 */ /* 0x000fec0003800000 */
[----:B------:R-:W-:Y:S04]  /*6150*/  SHF.L.U32 R3, R97, 0x1f, RZ ;  /* 0x0000001f61037819 */ /* 0x000fe800000006ff */
[----:B------:R-:W1:Y:S02]  /*6160*/  SYNCS.PHASECHK.TRANS64.TRYWAIT P1, [UR49+0x50], R3 ;  /* 0x00005003ff0075a7 */ /* 0x000e640008021131 */
[----:B-1----:R-:W-:Y:S05]  /*6170*/  @!P1 BRA `(.L_x_104) ;  /* 0x0000003c00549947 */ /* 0x002fea0003800000 */
.L_x_103:
[----:B------:R-:W-:Y:S05]  /*6180*/  BSYNC B0 ;  /* 0x0000000000007941 */ /* 0x000fea0003800000 */
.L_x_102:
[----:B------:R-:W-:Y:S01]  /*6190*/  ISETP.NE.AND P1, PT, R67, RZ, PT ;  /* 0x000000ff4300720c */ /* 0x000fe20003f25270 */
[----:B------:R-:W-:Y:S11]  /*61a0*/  HFMA2 R65, -RZ, RZ, 0, 5.9604644775390625e-08 ;  /* 0x00000001ff417431 */ /* 0x000ff600000001ff */
[----:B------:R-:W-:Y:S01]  /*61b0*/  @!UPT UIADD3 URZ, UPT, UPT, URZ, URZ, URZ ;  /* 0x000000fffffff290 */ /* 0x000fe2000fffe0ff */
[----:B------:R3:W1:Y:S04]  /*61c0*/  @P1 LDS.128 R56, [R100] ;  /* 0x0000000064381984 */ /* 0x0006680000000c00 */
[----:B------:R3:W1:Y:S04]  /*61d0*/  @P1 LDS.128 R60, [R99+0x10] ;  /* 0x00001000633c1984 */ /* 0x0006680000000c00 */
[----:B------:R3:W1:Y:S04]  /*61e0*/  @P1 LDS.128 R68, [R98+0x20] ;  /* 0x0000200062441984 */ /* 0x0006680000000c00 */
[----:B------:R3:W1:Y:S02]  /*61f0*/  @P1 LDS.128 R76, [R106+0x30] ;  /* 0x000030006a4c1984 */ /* 0x0006640000000c00 */
.L_x_101:
[----:B------:R-:W-:Y:S05]  /*6200*/  BSYNC B1 ;  /* 0x0000000000017941 */ /* 0x000fea0003800000 */
.L_x_100:
[----:B-1----:R-:W-:Y:S04]  /*6210*/  SHF.R.U32.HI R2, RZ, 0x15, R48 ;  /* 0x00000015ff027819 */ /* 0x002fe80000011630 */
[----:B------:R-:W-:Y:S01]  /*6220*/  LOP3.LUT P1, RZ, R2, 0x3, R92, 0x48, !PT ;  /* 0x0000000302ff7812 */ /* 0x000fe2000782485c */
[----:B------:R-:W-:Y:S01]  /*6230*/  @!UPT UIADD3 URZ, UPT, UPT, URZ, URZ, URZ ;  /* 0x000000fffffff290 */ /* 0x000fe2000fffe0ff */
[----:B----4-:R-:W-:Y:S11]  /*6240*/  @P0 BRA `(.L_x_105) ;  /* 0x0000000000080947 */ /* 0x010ff60003800000 */
[----:B------:R-:W1:Y:S02]  /*6250*/  SYNCS.PHASECHK.TRANS64.TRYWAIT P0, [R64+URZ+0xc0], R0 ;  /* 0x0000c000400075a7 */ /* 0x000e6400080011ff */
[----:B-1----:R-:W-:Y:S05]  /*6260*/  @!P0 BRA `(.L_x_106) ;  /* 0x0000003c00308947 */ /* 0x002fea0003800000 */
.L_x_105:
[----:B------:R-:W-:Y:S05]  /*6270*/  @!P1 BRA `(.L_x_107) ;  /* 0x0000000000409947 */ /* 0x000fea0003800000 */
[----:B------:R-:W4:Y:S01]  /*6280*/  LDCU.64 UR8, c[0x4][0x70] ;  /* 0x01000e00ff0877ac */ /* 0x000f220008000a00 */
[----:B------:R-:W-:Y:S01]  /*6290*/  MOV R3, 0x0 ;  /* 0x0000000000037802 */ /* 0x000fe20000000f00 */
[----:B------:R-:W-:Y:S02]  /*62a0*/  HFMA2 R12, -RZ, RZ, 0, 5.9604644775390625e-08 ;  /* 0x00000001ff0c7431 */ /* 0x000fe400000001ff */
[----:B------:R-:W-:Y:S02]  /*62b0*/  IMAD.MOV.U32 R8, RZ, RZ, 0x192 ;  /* 0x00000192ff087424 */ /* 0x000fe400078e00ff */
[----:B------:R-:W-:Y:S01]  /*62c0*/  IMAD.MOV.U32 R13, RZ, RZ, RZ ;  /* 0x000000ffff0d7224 */ /* 0x000fe200078e00ff */
[----:B------:R-:W5:Y:S01]  /*62d0*/  LDCU.64 UR6, c[0x4][0x78] ;  /* 0x01000f00ff0677ac */ /* 0x000f620008000a00 */
[----:B------:R-:W1:Y:S01]  /*62e0*/  LDC.64 R2, c[0x4][R3] ;  /* 0x0100000003027b82 */ /* 0x000e620000000a00 */
[----:B------:R-:W2:Y:S01]  /*62f0*/  LDCU.64 UR4, c[0x4][0x10] ;  /* 0x01000200ff0477ac */ /* 0x000ea20008000a00 */
[----:B----4-:R-:W-:Y:S01]  /*6300*/  MOV R5, UR9 ;  /* 0x0000000900057c02 */ /* 0x010fe20008000f00 */
[----:B------:R-:W-:Y:S01]  /*6310*/  IMAD.U32 R4, RZ, RZ, UR8 ;  /* 0x00000008ff047e24 */ /* 0x000fe2000f8e00ff */
[----:B-----5:R-:W-:Y:S01]  /*6320*/  MOV R7, UR7 ;  /* 0x0000000700077c02 */ /* 0x020fe20008000f00 */
[----:B------:R-:W-:Y:S01]  /*6330*/  IMAD.U32 R6, RZ, RZ, UR6 ;  /* 0x00000006ff067e24 */ /* 0x000fe2000f8e00ff */
[----:B--2---:R-:W-:Y:S01]  /*6340*/  MOV R11, UR5 ;  /* 0x00000005000b7c02 */ /* 0x004fe20008000f00 */
[----:B------:R-:W-:Y:S02]  /*6350*/  IMAD.U32 R10, RZ, RZ, UR4 ;  /* 0x00000004ff0a7e24 */ /* 0x000fe4000f8e00ff */
[----:B------:R-:W-:Y:S07]  /*6360*/  LEPC R20, `(.L_x_107) ;  /* 0x000000001014794e */ /* 0x000fee0000000000 */
[----:B-1-3--:R-:W-:Y:S05]  /*6370*/  CALL.ABS.NOINC R2 ;  /* 0x0000000002007343 */ /* 0x00afea0003c00000 */
.L_x_107:
[----:B------:R-:W-:Y:S01]  /*6380*/  SHF.L.U32 R50, R56, 0x10, RZ ;  /* 0x0000001038327819 */ /* 0x000fe200000006ff */
[----:B------:R-:W-:Y:S05]  /*6390*/  WARPSYNC.ALL ;  /* 0x0000000000007948 */ /* 0x000fea0003800000 */
[----:B------:R-:W-:Y:S01]  /*63a0*/  R2UR UR4, R48 ;  /* 0x00000000300472ca */ /* 0x000fe200000e0000 */
[----:B------:R-:W-:Y:S01]  /*63b0*/  BSSY.RECONVERGENT B0, `(.L_x_108) ;  /* 0x0000088000007945 */ /* 0x000fe20003800200 */
[----:B------:R-:W-:Y:S02]  /*63c0*/  LOP3.LUT R51, R56, 0xffff0000, RZ, 0xc0, !PT ;  /* 0xffff000038337812 */ /* 0x000fe400078ec0ff */
[----:B------:R-:W-:Y:S02]  /*63d0*/  SHF.L.U32 R52, R57, 0x10, RZ ;  /* 0x0000001039347819 */ /* 0x000fe400000006ff */
[----:B------:R-:W-:Y:S07]  /*63e0*/  ISETP.NE.AND P0, PT, R102, RZ, PT ;  /* 0x000000ff6600720c */ /* 0x000fee0003f05270 */
[----:B------:R-:W1:Y:S02]  /*63f0*/  LDTM.x32 R4, tmem[UR4] ;  /* 0x00000004000479ee */ /* 0x000e6400082c0000 */
[C---:B-12---:R-:W-:Y:S01]  /*6400*/  FMUL R0, R47.reuse, R4 ;  /* 0x000000042f007220 */ /* 0x046fe20000400000 */
[C---:B------:R-:W-:Y:S01]  /*6410*/  FMUL R2, R47.reuse, R5 ;  /* 0x000000052f027220 */ /* 0x040fe20000400000 */
[C---:B------:R-:W-:Y:S01]  /*6420*/  FMUL R4, R47.reuse, R8 ;  /* 0x000000082f047220 */ /* 0x040fe20000400000 */
[C---:B------:R-:W-:Y:S01]  /*6430*/  FMUL R3, R47.reuse, R6 ;  /* 0x000000062f037220 */ /* 0x040fe20000400000 */
[C---:B------:R-:W-:Y:S01]  /*6440*/  FMUL R5, R47.reuse, R9 ;  /* 0x000000092f057220 */ /* 0x040fe20000400000 */
[C---:B------:R-:W-:Y:S01]  /*6450*/  FMUL R8, R47.reuse, R12 ;  /* 0x0000000c2f087220 */ /* 0x040fe20000400000 */
[C---:B------:R-:W-:Y:S01]  /*6460*/  FMUL R6, R47.reuse, R10 ;  /* 0x0000000a2f067220 */ /* 0x040fe20000400000 */
[C---:B------:R-:W-:Y:S01]  /*6470*/  FMUL R9, R47.reuse, R13 ;  /* 0x0000000d2f097220 */ /* 0x040fe20000400000 */
[----:B------:R-:W-:Y:S01]  /*6480*/  FMUL R12, R47, R16 ;  /* 0x000000102f0c7220 */ /* 0x000fe20000400000 */
[----:B------:R-:W-:Y:S01]  /*6490*/  FFMA R0, R49, R50, R0 ;  /* 0x0000003231007223 */ /* 0x000fe20000000000 */
[C---:B------:R-:W-:Y:S01]  /*64a0*/  FMUL R10, R47.reuse, R14 ;  /* 0x0000000e2f0a7220 */ /* 0x040fe20000400000 */
[C---:B------:R-:W-:Y:S01]  /*64b0*/  FMUL R13, R47.reuse, R17 ;  /* 0x000000112f0d7220 */ /* 0x040fe20000400000 */
[----:B------:R-:W-:Y:S01]  /*64c0*/  FMUL R16, R47, R20 ;  /* 0x000000142f107220 */ /* 0x000fe20000400000 */
[----:B------:R-:W-:Y:S01]  /*64d0*/  FFMA R2, R49, R51, R2 ;  /* 0x0000003331027223 */ /* 0x000fe20000000002 */
[C---:B------:R-:W-:Y:S01]  /*64e0*/  FMUL R14, R47.reuse, R18 ;  /* 0x000000122f0e7220 */ /* 0x040fe20000400000 */
        /* <DEDUP_REMOVED lines=8> */
[----:B------:R-:W-:Y:S01]  /*6570*/  LOP3.LUT R32, R57, 0xffff0000, RZ, 0xc0, !PT ;  /* 0xffff000039207812 */ /* 0x000fe200078ec0ff */
[C---:B------:R-:W-:Y:S01]  /*6580*/  FMUL R26, R47.reuse, R30 ;  /* 0x0000001e2f1a7220 */ /* 0x040fe20000400000 */
[----:B------:R-:W-:Y:S01]  /*6590*/  FMUL R29, R47, R33 ;  /* 0x000000212f1d7220 */ /* 0x000fe20000400000 */
[----:B------:R-:W-:Y:S01]  /*65a0*/  SHF.L.U32 R33, R58, 0x10, RZ ;  /* 0x000000103a217819 */ /* 0x000fe200000006ff */
[----:B------:R-:W-:Y:S01]  /*65b0*/  FFMA R3, R49, R52, R3 ;  /* 0x0000003431037223 */ /* 0x000fe20000000003 */
[----:B------:R-:W-:Y:S01]  /*65c0*/  F2FP.BF16.F32.PACK_AB R52, R2, R0 ;  /* 0x000000000234723e */ /* 0x000fe200000010ff */
[----:B------:R-:W-:Y:S01]  /*65d0*/  FMUL R7, R47, R7 ;  /* 0x000000072f077220 */ /* 0x000fe20000400000 */
[----:B------:R-:W-:Y:S01]  /*65e0*/  SHF.L.U32 R0, R59, 0x10, RZ ;  /* 0x000000103b007819 */ /* 0x000fe200000006ff */
[----:B------:R-:W-:Y:S01]  /*65f0*/  FMUL R30, R47, R34 ;  /* 0x000000222f1e7220 */ /* 0x000fe20000400000 */
[----:B------:R-:W-:Y:S01]  /*6600*/  LOP3.LUT R34, R58, 0xffff0000, RZ, 0xc0, !PT ;  /* 0xffff00003a227812 */ /* 0x000fe200078ec0ff */
[----:B------:R-:W-:Y:S01]  /*6610*/  FFMA R7, R49, R32, R7 ;  /* 0x0000002031077223 */ /* 0x000fe20000000007 */
[----:B------:R-:W-:Y:S01]  /*6620*/  LOP3.LUT R2, R59, 0xffff0000, RZ, 0xc0, !PT ;  /* 0xffff00003b027812 */ /* 0x000fe200078ec0ff */
[----:B------:R-:W-:Y:S01]  /*6630*/  FFMA R4, R49, R33, R4 ;  /* 0x0000002131047223 */ /* 0x000fe20000000004 */
[----:B------:R-:W-:Y:S01]  /*6640*/  FMUL R11, R47, R11 ;  /* 0x0000000b2f0b7220 */ /* 0x000fe20000400000 */
[----:B------:R-:W-:Y:S01]  /*6650*/  FFMA R5, R49, R34, R5 ;  /* 0x0000002231057223 */ /* 0x000fe20000000005 */
[----:B------:R-:W-:Y:S01]  /*6660*/  F2FP.BF16.F32.PACK_AB R53, R7, R3 ;  /* 0x000000030735723e */ /* 0x000fe200000010ff */
[C---:B------:R-:W-:Y:S01]  /*6670*/  FFMA R6, R49.reuse, R0, R6 ;  /* 0x0000000031067223 */ /* 0x040fe20000000006 */
[C---:B------:R-:W-:Y:S01]  /*6680*/  SHF.L.U32 R0, R60.reuse, 0x10, RZ ;  /* 0x000000103c007819 */ /* 0x040fe200000006ff */
[----:B------:R-:W-:Y:S01]  /*6690*/  FFMA R11, R49, R2, R11 ;  /* 0x00000002310b7223 */ /* 0x000fe2000000000b */
[----:B------:R-:W-:Y:S01]  /*66a0*/  LOP3.LUT R2, R60, 0xffff0000, RZ, 0xc0, !PT ;  /* 0xffff00003c027812 */ /* 0x000fe200078ec0ff */
[----:B------:R-:W-:Y:S01]  /*66b0*/  FMUL R15, R47, R15 ;  /* 0x0000000f2f0f7220 */ /* 0x000fe20000400000 */
[----:B------:R-:W-:Y:S01]  /*66c0*/  SHF.L.U32 R3, R61, 0x10, RZ ;  /* 0x000000103d037819 */ /* 0x000fe200000006ff */
[----:B------:R-:W-:Y:S01]  /*66d0*/  FFMA R8, R49, R0, R8 ;  /* 0x0000000031087223 */ /* 0x000fe20000000008 */
[----:B------:R-:W-:Y:S01]  /*66e0*/  LOP3.LUT R0, R61, 0xffff0000, RZ, 0xc0, !PT ;  /* 0xffff00003d007812 */ /* 0x000fe200078ec0ff */
[C---:B------:R-:W-:Y:S01]  /*66f0*/  FFMA R9, R49.reuse, R2, R9 ;  /* 0x0000000231097223 */ /* 0x040fe20000000009 */
[C---:B------:R-:W-:Y:S01]  /*6700*/  SHF.L.U32 R2, R62.reuse, 0x10, RZ ;  /* 0x000000103e027819 */ /* 0x040fe200000006ff */
[----:B------:R-:W-:Y:S01]  /*6710*/  FFMA R10, R49, R3, R10 ;  /* 0x00000003310a7223 */ /* 0x000fe2000000000a */
[----:B------:R-:W-:Y:S01]  /*6720*/  SHF.L.U32 R3, R63, 0x10, RZ ;  /* 0x000000103f037819 */ /* 0x000fe200000006ff */
[C---:B------:R-:W-:Y:S01]  /*6730*/  FFMA R15, R49.reuse, R0, R15 ;  /* 0x00000000310f7223 */ /* 0x040fe2000000000f */
[----:B------:R-:W-:Y:S01]  /*6740*/  LOP3.LUT R0, R62, 0xffff0000, RZ, 0xc0, !PT ;  /* 0xffff00003e007812 */ /* 0x000fe200078ec0ff */
[----:B------:R-:W-:Y:S01]  /*6750*/  FFMA R12, R49, R2, R12 ;  /* 0x00000002310c7223 */ /* 0x000fe2000000000c */
[C---:B------:R-:W-:Y:S01]  /*6760*/  SHF.L.U32 R2, R68.reuse, 0x10, RZ ;  /* 0x0000001044027819 */ /* 0x040fe200000006ff */
[----:B------:R-:W-:Y:S01]  /*6770*/  FMUL R19, R47, R19 ;  /* 0x000000132f137220 */ /* 0x000fe20000400000 */
[----:B------:R-:W-:Y:S01]  /*6780*/  F2FP.BF16.F32.PACK_AB R54, R5, R4 ;  /* 0x000000040536723e */ /* 0x000fe200000010ff */
[----:B------:R-:W-:Y:S01]  /*6790*/  FFMA R13, R49, R0, R13 ;  /* 0x00000000310d7223 */ /* 0x000fe2000000000d */
[----:B------:R-:W-:Y:S01]  /*67a0*/  LOP3.LUT R0, R63, 0xffff0000, RZ, 0xc0, !PT ;  /* 0xffff00003f007812 */ /* 0x000fe200078ec0ff */
[----:B------:R-:W-:Y:S01]  /*67b0*/  FFMA R14, R49, R3, R14 ;  /* 0x00000003310e7223 */ /* 0x000fe2000000000e */
[----:B------:R-:W-:Y:S01]  /*67c0*/  LOP3.LUT R3, R68, 0xffff0000, RZ, 0xc0, !PT ;  /* 0xffff000044037812 */ /* 0x000fe200078ec0ff */
[----:B------:R-:W-:Y:S01]  /*67d0*/  FMUL R23, R47, R23 ;  /* 0x000000172f177220 */ /* 0x000fe20000400000 */
[----:B------:R-:W-:Y:S01]  /*67e0*/  F2FP.BF16.F32.PACK_AB R55, R11, R6 ;  /* 0x000000060b37723e */ /* 0x000fe200000010ff */
[----:B------:R-:W-:Y:S01]  /*67f0*/  FFMA R19, R49, R0, R19 ;  /* 0x0000000031137223 */ /* 0x000fe20000000013 */
[----:B------:R-:W-:Y:S01]  /*6800*/  SHF.L.U32 R0, R69, 0x10, RZ ;  /* 0x0000001045007819 */ /* 0x000fe200000006ff */
[----:B------:R-:W-:Y:S01]  /*6810*/  FFMA R16, R49, R2, R16 ;  /* 0x0000000231107223 */ /* 0x000fe20000000010 */
[----:B------:R-:W-:Y:S01]  /*6820*/  LOP3.LUT R2, R69, 0xffff0000, RZ, 0xc0, !PT ;  /* 0xffff000045027812 */ /* 0x000fe200078ec0ff */
[----:B------:R-:W-:Y:S01]  /*6830*/  FFMA R17, R49, R3, R17 ;  /* 0x0000000331117223 */ /* 0x000fe20000000011 */
[----:B------:R-:W-:Y:S01]  /*6840*/  SHF.L.U32 R3, R71, 0x10, RZ ;  /* 0x0000001047037819 */ /* 0x000fe200000006ff */
[----:B------:R-:W-:Y:S01]  /*6850*/  FFMA R18, R49, R0, R18 ;  /* 0x0000000031127223 */ /* 0x000fe20000000012 */
[C---:B------:R-:W-:Y:S01]  /*6860*/  SHF.L.U32 R0, R70.reuse, 0x10, RZ ;  /* 0x0000001046007819 */ /* 0x040fe200000006ff */
[----:B------:R1:W-:Y:S01]  /*6870*/  STS.128 [R100], R52 ;  /* 0x0000003464007388 */ /* 0x0003e20000000c00 */
[----:B------:R-:W-:Y:S01]  /*6880*/  F2FP.BF16.F32.PACK_AB R8, R9, R8 ;  /* 0x000000080908723e */ /* 0x000fe200000010ff */
[C---:B------:R-:W-:Y:S01]  /*6890*/  FFMA R23, R49.reuse, R2, R23 ;  /* 0x0000000231177223 */ /* 0x040fe20000000017 */
[----:B------:R-:W-:Y:S01]  /*68a0*/  LOP3.LUT R2, R70, 0xffff0000, RZ, 0xc0, !PT ;  /* 0xffff000046027812 */ /* 0x000fe200078ec0ff */
[----:B------:R-:W-:Y:S01]  /*68b0*/  FFMA R20, R49, R0, R20 ;  /* 0x0000000031147223 */ /* 0x000fe20000000014 */
[----:B------:R-:W-:Y:S01]  /*68c0*/  LOP3.LUT R0, R71, 0xffff0000, RZ, 0xc0, !PT ;  /* 0xffff000047007812 */ /* 0x000fe200078ec0ff */
[----:B------:R-:W-:Y:S01]  /*68d0*/  FMUL R27, R47, R27 ;  /* 0x0000001b2f1b7220 */ /* 0x000fe20000400000 */
[----:B------:R-:W-:Y:S01]  /*68e0*/  F2FP.BF16.F32.PACK_AB R9, R15, R10 ;  /* 0x0000000a0f09723e */ /* 0x000fe200000010ff */
[C---:B------:R-:W-:Y:S01]  /*68f0*/  FFMA R21, R49.reuse, R2, R21 ;  /* 0x0000000231157223 */ /* 0x040fe20000000015 */
[C---:B------:R-:W-:Y:S01]  /*6900*/  FFMA R22, R49.reuse, R3, R22 ;  /* 0x0000000331167223 */ /* 0x040fe20000000016 */
[----:B------:R-:W-:Y:S01]  /*6910*/  FFMA R27, R49, R0, R27 ;  /* 0x00000000311b7223 */ /* 0x000fe2000000001b */
[C---:B------:R-:W-:Y:S01]  /*6920*/  SHF.L.U32 R2, R76.reuse, 0x10, RZ ;  /* 0x000000104c027819 */ /* 0x040fe200000006ff */
[C---:B------:R-:W-:Y:S01]  /*6930*/  FMUL R31, R47.reuse, R31 ;  /* 0x0000001f2f1f7220 */ /* 0x040fe20000400000 */
[----:B------:R-:W-:Y:S01]  /*6940*/  LOP3.LUT R0, R76, 0xffff0000, RZ, 0xc0, !PT ;  /* 0xffff00004c007812 */ /* 0x000fe200078ec0ff */
[----:B------:R-:W-:Y:S01]  /*6950*/  FMUL R35, R47, R35 ;  /* 0x000000232f237220 */ /* 0x000fe20000400000 */
[----:B------:R-:W-:Y:S01]  /*6960*/  SHF.L.U32 R3, R77, 0x10, RZ ;  /* 0x000000104d037819 */ /* 0x000fe200000006ff */
[----:B------:R-:W-:Y:S01]  /*6970*/  FFMA R24, R49, R2, R24 ;  /* 0x0000000231187223 */ /* 0x000fe20000000018 */
[----:B------:R-:W-:Y:S01]  /*6980*/  F2FP.BF16.F32.PACK_AB R10, R13, R12 ;  /* 0x0000000c0d0a723e */ /* 0x000fe200000010ff */
[----:B------:R-:W-:Y:S01]  /*6990*/  FFMA R25, R49, R0, R25 ;  /* 0x0000000031197223 */ /* 0x000fe20000000019 */
[----:B------:R-:W-:Y:S01]  /*69a0*/  F2FP.BF16.F32.PACK_AB R11, R19, R14 ;  /* 0x0000000e130b723e */ /* 0x000fe200000010ff */
[----:B------:R-:W-:Y:S01]  /*69b0*/  FFMA R26, R49, R3, R26 ;  /* 0x00000003311a7223 */ /* 0x000fe2000000001a */
[----:B------:R-:W-:Y:S02]  /*69c0*/  LOP3.LUT R0, R77, 0xffff0000, RZ, 0xc0, !PT ;  /* 0xffff00004d007812 */ /* 0x000fe400078ec0ff */
[C---:B------:R-:W-:Y:S01]  /*69d0*/  SHF.L.U32 R2, R78.reuse, 0x10, RZ ;  /* 0x000000104e027819 */ /* 0x040fe200000006ff */
[----:B------:R1:W-:Y:S01]  /*69e0*/  STS.128 [R99+0x10], R8 ;  /* 0x0000100863007388 */ /* 0x0003e20000000c00 */
[----:B------:R-:W-:Y:S01]  /*69f0*/  LOP3.LUT R3, R78, 0xffff0000, RZ, 0xc0, !PT ;  /* 0xffff00004e037812 */ /* 0x000fe200078ec0ff */
[----:B------:R-:W-:Y:S01]  /*6a00*/  FFMA R31, R49, R0, R31 ;  /* 0x00000000311f7223 */ /* 0x000fe2000000001f */
[----:B------:R-:W-:Y:S01]  /*6a10*/  SHF.L.U32 R4, R79, 0x10, RZ ;  /* 0x000000104f047819 */ /* 0x000fe200000006ff */
[----:B------:R-:W-:Y:S01]  /*6a20*/  FFMA R28, R49, R2, R28 ;  /* 0x00000002311c7223 */ /* 0x000fe2000000001c */
[----:B------:R-:W-:Y:S01]  /*6a30*/  F2FP.BF16.F32.PACK_AB R16, R17, R16 ;  /* 0x000000101110723e */ /* 0x000fe200000010ff */
[----:B------:R-:W-:Y:S01]  /*6a40*/  FFMA R29, R49, R3, R29 ;  /* 0x00000003311d7223 */ /* 0x000fe2000000001d */
[----:B------:R-:W-:Y:S01]  /*6a50*/  LOP3.LUT R5, R79, 0xffff0000, RZ, 0xc0, !PT ;  /* 0xffff00004f057812 */ /* 0x000fe200078ec0ff */
[----:B------:R-:W-:Y:S01]  /*6a60*/  FFMA R30, R49, R4, R30 ;  /* 0x00000004311e7223 */ /* 0x000fe2000000001e */
[----:B------:R-:W-:Y:S02]  /*6a70*/  F2FP.BF16.F32.PACK_AB R17, R23, R18 ;  /* 0x000000121711723e */ /* 0x000fe400000010ff */
[----:B------:R-:W-:Y:S01]  /*6a80*/  F2FP.BF16.F32.PACK_AB R18, R21, R20 ;  /* 0x000000141512723e */ /* 0x000fe200000010ff */
[----:B------:R-:W-:Y:S01]  /*6a90*/  FFMA R35, R49, R5, R35 ;  /* 0x0000000531237223 */ /* 0x000fe20000000023 */
[----:B------:R-:W-:Y:S02]  /*6aa0*/  F2FP.BF16.F32.PACK_AB R19, R27, R22 ;  /* 0x000000161b13723e */ /* 0x000fe400000010ff */
[----:B------:R-:W-:Y:S02]  /*6ab0*/  F2FP.BF16.F32.PACK_AB R24, R25, R24 ;  /* 0x000000181918723e */ /* 0x000fe400000010ff */
[----:B------:R-:W-:Y:S01]  /*6ac0*/  F2FP.BF16.F32.PACK_AB R25, R31, R26 ;  /* 0x0000001a1f19723e */ /* 0x000fe200000010ff */
[----:B------:R1:W-:Y:S01]  /*6ad0*/  STS.128 [R98+0x20], R16 ;  /* 0x0000201062007388 */ /* 0x0003e20000000c00 */
[----:B------:R-:W-:Y:S02]  /*6ae0*/  F2FP.BF16.F32.PACK_AB R26, R29, R28 ;  /* 0x0000001c1d1a723e */ /* 0x000fe400000010ff */
[----:B------:R-:W-:Y:S05]  /*6af0*/  F2FP.BF16.F32.PACK_AB R27, R35, R30 ;  /* 0x0000001e231b723e */ /* 0x000fea00000010ff */
[----:B------:R1:W-:Y:S01]  /*6b00*/  STS.128 [R106+0x30], R24 ;  /* 0x000030186a007388 */ /* 0x0003e20000000c00 */
[----:B------:R-:W-:Y:S01]  /*6b10*/  @!PT LDS RZ, [RZ] ;  /* 0x00000000fffff984 */ /* 0x000fe20000000800 */
[----:B------:R-:W-:Y:S01]  /*6b20*/  @!PT LDS RZ, [RZ] ;  /* 0x00000000fffff984 */ /* 0x000fe20000000800 */
[----:B------:R-:W-:Y:S01]  /*6b30*/  @!PT LDS RZ, [RZ] ;  /* 0x00000000fffff984 */ /* 0x000fe20000000800 */
[----:B------:R-:W-:Y:S01]  /*6b40*/  @!PT LDS RZ, [RZ] ;  /* 0x00000000fffff984 */ /* 0x000fe20000000800 */
[----:B------:R2:W-:Y:S07]  /*6b50*/  MEMBAR.ALL.CTA ;  /* 0x0000000000007992 */ /* 0x0005ee0000008000 */
[----:B--2---:R-:W2:Y:S02]  /*6b60*/  FENCE.VIEW.ASYNC.S ;  /* 0x00000000000073c6 */ /* 0x004ea40000000000 */
[----:B--2---:R-:W-:Y:S06]  /*6b70*/  BAR.SYNC.DEFER_BLOCKING 0x1, 0x80 ;  /* 0x0042000000007b1d */ /* 0x004fec0000010000 */
[----:B------:R-:W-:Y:S05]  /*6b80*/  @P0 BRA `(.L_x_109) ;  /* 0x0000000000280947 */ /* 0x000fea0003800000 */
[----:B------:R-:W-:Y:S02]  /*6b90*/  UIADD3 UR4, UPT, UPT, UR49, 0x200, URZ ;  /* 0x0000020031047890 */ /* 0x000fe4000fffe0ff */
[----:B------:R-:W-:Y:S01]  /*6ba0*/  UIADD3 UR6, UP0, UPT, UR52, 0xa80, URZ ;  /* 0x00000a8034067890 */ /* 0x000fe2000ff1e0ff */
[----:B------:R-:W-:Y:S03]  /*6bb0*/  UMOV UR43, UR36 ;  /* 0x00000024002b7c82 */ /* 0x000fe60008000000 */
[----:B------:R-:W-:Y:S01]  /*6bc0*/  MOV R93, UR4 ;  /* 0x00000004005d7c02 */ /* 0x000fe20008000f00 */
[----:B------:R-:W-:Y:S03]  /*6bd0*/  UIADD3.X UR7, UPT, UPT, URZ, UR53, URZ, UP0, !UPT ;  /* 0x00000035ff077290 */ /* 0x000fe600087fe4ff */
[----:B------:R-:W-:Y:S11]  /*6be0*/  R2UR UR40, R93 ;  /* 0x000000005d2872ca */ /* 0x000ff600000e0000 */
[----:B------:R-:W-:Y:S02]  /*6bf0*/  @!UPT UIADD3 URZ, UPT, UPT, URZ, URZ, URZ ;  /* 0x000000fffffff290 */ /* 0x000fe4000fffe0ff */
[----:B------:R2:W-:Y:S01]  /*6c00*/  UTMASTG.3D [UR40], [UR6] ;  /* 0x00000028060073b5 */ /* 0x0005e20008010000 */
[----:B------:R0:W-:Y:S01]  /*6c10*/  UTMACMDFLUSH ;  /* 0x00000000000079b7 */ /* 0x0001e20000000000 */
[----:B--2---:R-:W-:Y:S04]  /*6c20*/  DEPBAR.LE SB0, 0x1 ;  /* 0x000080400000791a */ /* 0x004fe80000000000 */
.L_x_109:
[----:B------:R-:W-:Y:S05]  /*6c30*/  BSYNC.RECONVERGENT B0 ;  /* 0x0000000000007941 */ /* 0x000fea0003800200 */
.L_x_108:
[----:B------:R-:W-:Y:S01]  /*6c40*/  BAR.SYNC.DEFER_BLOCKING 0x1, 0x80 ;  /* 0x0042000000007b1d */ /* 0x000fe20000010000 */
[----:B------:R-:W-:Y:S01]  /*6c50*/  ISETP.NE.AND P1, PT, R107, RZ, PT ;  /* 0x000000ff6b00720c */ /* 0x000fe20003f25270 */
[----:B------:R-:W-:Y:S01]  /*6c60*/  UISETP.NE.AND UP0, UPT, UR50, URZ, UPT ;  /* 0x000000ff3200728c */ /* 0x000fe2000bf05270 */
[----:B------:R-:W-:Y:S11]  /*6c70*/  LEA R2, R65, UR49, 0x3 ;  /* 0x0000003141027c11 */ /* 0x000ff6000f8e18ff */
[----:B------:R-:W-:Y:S01]  /*6c80*/  @P1 SHF.L.U32 R3, R97, 0x1f, RZ ;  /* 0x0000001f61031819 */ /* 0x000fe200000006ff */
[----:B------:R-:W-:Y:S06]  /*6c90*/  BRA.U !UP0, `(.L_x_110) ;  /* 0x0000000108247547 */ /* 0x000fec000b800000 */
[----:B------:R-:W-:Y:S01]  /*6ca0*/  IMAD.U32 R4, RZ, RZ, UR51 ;  /* 0x00000033ff047e24 */ /* 0x000fe2000f8e00ff */
[----:B------:R-:W-:Y:S01]  /*6cb0*/  MOV R0, UR37 ;  /* 0x0000002500007c02 */ /* 0x000fe20008000f00 */
[----:B------:R-:W-:Y:S03]  /*6cc0*/  UIADD3 UR51, UPT, UPT, UR51, 0x1, URZ ;  /* 0x0000000133337890 */ /* 0x000fe6000fffe0ff */
[----:B------:R-:W-:Y:S01]  /*6cd0*/  @P1 LEA R4, R4, UR49, 0x3 ;  /* 0x0000003104041c11 */ /* 0x000fe2000f8e18ff */
[----:B------:R-:W-:Y:S04]  /*6ce0*/  UISETP.NE.AND UP0, UPT, UR51, 0x4, UPT ;  /* 0x000000043300788c */ /* 0x000fe8000bf05270 */
[----:B------:R-:W-:Y:S01]  /*6cf0*/  @P1 VIADD R4, R4, 0x70 ;  /* 0x0000007004041836 */ /* 0x000fe20000000000 */
[----:B------:R-:W-:Y:S04]  /*6d00*/  USEL UR51, UR51, URZ, UP0 ;  /* 0x000000ff33337287 */ /* 0x000fe80008000000 */
[----:B------:R-:W-:Y:S04]  /*6d10*/  @P1 PRMT R0, R0, 0x654, R4 ;  /* 0x0000065400001816 */ /* 0x000fe80000000004 */
[----:B------:R2:W-:Y:S04]  /*6d20*/  @P1 SYNCS.ARRIVE.TRANS64.RED.A1T0 RZ, [R0+URZ], RZ ;  /* 0x000000ff00ff19a7 */ /* 0x0005e800081004ff */
.L_x_110:
[----:B------:R-:W4:Y:S01]  /*6d30*/  @P1 SYNCS.PHASECHK.TRANS64.TRYWAIT P0, [R2+URZ+0x50], R3 ;  /* 0x00005003020015a7 */ /* 0x000f2200080011ff */
[----:B------:R-:W-:Y:S01]  /*6d40*/  BSSY B1, `(.L_x_111) ;  /* 0x0000016000017945 */ /* 0x000fe20003800000 */
[----:B----4-:R-:W-:Y:S03]  /*6d50*/  @P1 SEL R66, RZ, 0x1, !P0 ;  /* 0x00000001ff421807 */ /* 0x010fe60004000000 */
[----:B------:R-:W-:Y:S05]  /*6d60*/  @!P1 BRA `(.L_x_112) ;  /* 0x00000000004c9947 */ /* 0x000fea0003800000 */
[----:B------:R-:W-:Y:S01]  /*6d70*/  ISETP.NE.AND P0, PT, R66, RZ, PT ;  /* 0x000000ff4200720c */ /* 0x000fe20003f05270 */
[----:B------:R-:W-:Y:S01]  /*6d80*/  BSSY B0, `(.L_x_113) ;  /* 0x000000b000007945 */ /* 0x000fe20003800000 */
[----:B------:R-:W-:Y:S11]  /*6d90*/  ISETP.NE.AND P1, PT, R67, RZ, PT ;  /* 0x000000ff4300720c */ /* 0x000ff60003f25270 */
[----:B------:R-:W-:Y:S02]  /*6da0*/  @!UPT UIADD3 URZ, UPT, UPT, URZ, URZ, URZ ;  /* 0x000000fffffff290 */ /* 0x000fe4000fffe0ff */
[C---:B------:R-:W-:Y:S01]  /*6db0*/  @P1 IMAD R6, R65.reuse, 0x2000, R100 ;  /* 0x0000200041061824 */ /* 0x040fe200078e0264 */
[C---:B------:R-:W-:Y:S01]  /*6dc0*/  @P1 LEA R4, R65.reuse, R98, 0xd ;  /* 0x0000006241041211 */ /* 0x040fe200078e68ff */
[C---:B------:R-:W-:Y:S02]  /*6dd0*/  @P1 IMAD R5, R65.reuse, 0x2000, R99 ;  /* 0x0000200041051824 */ /* 0x040fe400078e0263 */
[----:B------:R-:W-:Y:S01]  /*6de0*/  @P1 IMAD R3, R65, 0x2000, R106 ;  /* 0x0000200041031824 */ /* 0x000fe200078e026a */
[----:B------:R-:W-:Y:S06]  /*6df0*/  @P0 BRA `(.L_x_114) ;  /* 0x00000000000c0947 */ /* 0x000fec0003800000 */
[----:B--2---:R-:W-:Y:S04]  /*6e00*/  SHF.L.U32 R0, R97, 0x1f, RZ ;  /* 0x0000001f61007819 */ /* 0x004fe800000006ff */
[----:B------:R-:W2:Y:S02]  /*6e10*/  SYNCS.PHASECHK.TRANS64.TRYWAIT P0, [R2+URZ+0x50], R0 ;  /* 0x00005000020075a7 */ /* 0x000ea400080011ff */
[----:B--2---:R-:W-:Y:S05]  /*6e20*/  @!P0 BRA `(.L_x_115) ;  /* 0x0000003000548947 */ /* 0x004fea0003800000 */
.L_x_114:
[----:B------:R-:W-:Y:S05]  /*6e30*/  BSYNC B0 ;  /* 0x0000000000007941 */ /* 0x000fea0003800000 */
.L_x_113:
[----:B------:R-:W-:Y:S02]  /*6e40*/  ISETP.NE.AND P0, PT, R67, RZ, PT ;  /* 0x000000ff4300720c */ /* 0x000fe40003f05270 */
[----:B------:R-:W-:Y:S11]  /*6e50*/  IADD3 R65, PT, PT, R65, 0x1, RZ ;  /* 0x0000000141417810 */ /* 0x000ff60007ffe0ff */
[----:B------:R4:W1:Y:S04]  /*6e60*/  @P0 LDS.128 R56, [R6] ;  /* 0x0000000006380984 */ /* 0x0008680000000c00 */
[----:B------:R4:W1:Y:S04]  /*6e70*/  @P0 LDS.128 R60, [R5+0x10] ;  /* 0x00001000053c0984 */ /* 0x0008680000000c00 */
[----:B------:R4:W1:Y:S04]  /*6e80*/  @P0 LDS.128 R68, [R4+0x20] ;  /* 0x0000200004440984 */ /* 0x0008680000000c00 */
[----:B------:R4:W1:Y:S02]  /*6e90*/  @P0 LDS.128 R76, [R3+0x30] ;  /* 0x00003000034c0984 */ /* 0x0008640000000c00 */
.L_x_112:
[----:B------:R-:W-:Y:S05]  /*6ea0*/  BSYNC B1 ;  /* 0x0000000000017941 */ /* 0x000fea0003800000 */
.L_x_111:
[----:B--2---:R-:W-:Y:S05]  /*6eb0*/  VIADD R0, R48, 0x20 ;  /* 0x0000002030007836 */ /* 0x004fea0000000000 */
[----:B------:R-:W-:Y:S04]  /*6ec0*/  SHF.R.U32.HI R0, RZ, 0x15, R0 ;  /* 0x00000015ff007819 */ /* 0x000fe80000011600 */
[----:B------:R-:W-:Y:S11]  /*6ed0*/  LOP3.LUT P0, RZ, R0, 0x3, R92, 0x48, !PT ;  /* 0x0000000300ff7812 */ /* 0x000ff6000780485c */
[----:B------:R-:W-:Y:S02]  /*6ee0*/  @!UPT UIADD3 URZ, UPT, UPT, URZ, URZ, URZ ;  /* 0x000000fffffff290 */ /* 0x000fe4000fffe0ff */
[----:B------:R-:W-:Y:S05]  /*6ef0*/  @!P0 BRA `(.L_x_116) ;  /* 0x0000000000408947 */ /* 0x000fea0003800000 */
[----:B------:R-:W2:Y:S01]  /*6f00*/  LDCU.64 UR8, c[0x4][0x70] ;  /* 0x01000e00ff0877ac */ /* 0x000ea20008000a00 */
[----:B----4-:R-:W-:Y:S01]  /*6f10*/  MOV R3, 0x0 ;  /* 0x0000000000037802 */ /* 0x010fe20000000f00 */
[----:B------:R-:W-:Y:S02]  /*6f20*/  HFMA2 R12, -RZ, RZ, 0, 5.9604644775390625e-08 ;  /* 0x00000001ff0c7431 */ /* 0x000fe400000001ff */
[----:B-1----:R-:W-:Y:S02]  /*6f30*/  IMAD.MOV.U32 R8, RZ, RZ, 0x192 ;  /* 0x00000192ff087424 */ /* 0x002fe400078e00ff */
[----:B------:R-:W-:Y:S01]  /*6f40*/  IMAD.MOV.U32 R13, RZ, RZ, RZ ;  /* 0x000000ffff0d7224 */ /* 0x000fe200078e00ff */
[----:B------:R-:W1:Y:S01]  /*6f50*/  LDCU.64 UR6, c[0x4][0x78] ;  /* 0x01000f00ff0677ac */ /* 0x000e620008000a00 */
[----:B------:R-:W4:Y:S01]  /*6f60*/  LDC.64 R2, c[0x4][R3] ;  /* 0x0100000003027b82 */ /* 0x000f220000000a00 */
[----:B------:R-:W5:Y:S01]  /*6f70*/  LDCU.64 UR4, c[0x4][0x10] ;  /* 0x01000200ff0477ac */ /* 0x000f620008000a00 */
[----:B--2---:R-:W-:Y:S01]  /*6f80*/  MOV R5, UR9 ;  /* 0x0000000900057c02 */ /* 0x004fe20008000f00 */
[----:B------:R-:W-:Y:S01]  /*6f90*/  IMAD.U32 R4, RZ, RZ, UR8 ;  /* 0x00000008ff047e24 */ /* 0x000fe2000f8e00ff */
[----:B-1----:R-:W-:Y:S01]  /*6fa0*/  MOV R7, UR7 ;  /* 0x0000000700077c02 */ /* 0x002fe20008000f00 */
[----:B------:R-:W-:Y:S01]  /*6fb0*/  IMAD.U32 R6, RZ, RZ, UR6 ;  /* 0x00000006ff067e24 */ /* 0x000fe2000f8e00ff */
[----:B-----5:R-:W-:Y:S01]  /*6fc0*/  MOV R11, UR5 ;  /* 0x00000005000b7c02 */ /* 0x020fe20008000f00 */
[----:B------:R-:W-:Y:S02]  /*6fd0*/  IMAD.U32 R10, RZ, RZ, UR4 ;  /* 0x00000004ff0a7e24 */ /* 0x000fe4000f8e00ff */
[----:B------:R-:W-:Y:S07]  /*6fe0*/  LEPC R20, `(.L_x_116) ;  /* 0x000000001014794e */ /* 0x000fee0000000000 */
[----:B---34-:R-:W-:Y:S05]  /*6ff0*/  CALL.ABS.NOINC R2 ;  /* 0x0000000002007343 */ /* 0x018fea0003c00000 */
.L_x_116:
[----:B------:R-:W-:Y:S01]  /*7000*/  ISETP.NE.AND P6, PT, R107, RZ, PT ;  /* 0x000000ff6b00720c */ /* 0x000fe20003fc5270 */
[----:B------:R-:W-:Y:S05]  /*7010*/  WARPSYNC.ALL ;  /* 0x0000000000007948 */ /* 0x000fea0003800000 */
[----:B------:R-:W-:Y:S01]  /*7020*/  R2UR UR4, R48 ;  /* 0x00000000300472ca */ /* 0x000fe200000e0000 */
[----:B------:R-:W-:Y:S01]  /*7030*/  BSSY.RECONVERGENT B0, `(.L_x_117) ;  /* 0x000008f000007945 */ /* 0x000fe20003800200 */
[----:B------:R-:W-:Y:S02]  /*7040*/  MOV R50, UR51 ;  /* 0x0000003300327c02 */ /* 0x000fe40008000f00 */
[----:B-1--4-:R-:W-:Y:S02]  /*7050*/  SHF.L.U32 R3, R56, 0x10, RZ ;  /* 0x0000001038037819 */ /* 0x012fe400000006ff */
[----:B------:R-:W-:Y:S02]  /*7060*/  MOV R72, UR37 ;  /* 0x0000002500487c02 */ /* 0x000fe40008000f00 */
[----:B------:R-:W-:Y:S02]  /*7070*/  @P6 LEA R50, R50, UR49, 0x3 ;  /* 0x0000003132326c11 */ /* 0x000fe4000f8e18ff */
[C---:B------:R-:W-:Y:S02]  /*7080*/  LOP3.LUT R51, R57.reuse, 0xffff0000, RZ, 0xc0, !PT ;  /* 0xffff000039337812 */ /* 0x040fe400078ec0ff */
[----:B------:R-:W-:Y:S01]  /*7090*/  @P6 IADD3 R50, PT, PT, R50, 0x70, RZ ;  /* 0x0000007032326810 */ /* 0x000fe20007ffe0ff */
[----:B------:R-:W1:Y:S01]  /*70a0*/  LDTM.x32 R4, tmem[UR4+0x20] ;  /* 0x00002004000479ee */ /* 0x000e6200082c0000 */
[----:B------:R-:W-:Y:S02]  /*70b0*/  ISETP.NE.AND P0, PT, R102, RZ, PT ;  /* 0x000000ff6600720c */ /* 0x000fe40003f05270 */
[----:B------:R-:W-:Y:S02]  /*70c0*/  @P6 PRMT R72, R72, 0x654, R50 ;  /* 0x0000065448486816 */ /* 0x000fe40000000032 */
[----:B------:R-:W-:Y:S01]  /*70d0*/  SHF.L.U32 R50, R57, 0x10, RZ ;  /* 0x0000001039327819 */ /* 0x000fe200000006ff */
[C---:B-1----:R-:W-:Y:S01]  /*70e0*/  FMUL R0, R47.reuse, R4 ;  /* 0x000000042f007220 */ /* 0x042fe20000400000 */
[----:B------:R-:W-:Y:S01]  /*70f0*/  LOP3.LUT R4, R56, 0xffff0000, RZ, 0xc0, !PT ;  /* 0xffff000038047812 */ /* 0x000fe200078ec0ff */
[C---:B------:R-:W-:Y:S01]  /*7100*/  FMUL R2, R47.reuse, R5 ;  /* 0x000000052f027220 */ /* 0x040fe20000400000 */
[----:B------:R-:W-:Y:S01]  /*7110*/  FMUL R7, R47, R7 ;  /* 0x000000072f077220 */ /* 0x000fe20000400000 */
[----:B------:R-:W-:Y:S01]  /*7120*/  FFMA R0, R49, R3, R0 ;  /* 0x0000000331007223 */ /* 0x000fe20000000000 */
[----:B------:R-:W-:Y:S01]  /*7130*/  FMUL R3, R47, R6 ;  /* 0x000000062f037220 */ /* 0x000fe20000400000 */
[----:B------:R-:W-:Y:S01]  /*7140*/  FFMA R2, R49, R4, R2 ;  /* 0x0000000431027223 */ /* 0x000fe20000000002 */
[C---:B------:R-:W-:Y:S01]  /*7150*/  FMUL R4, R47.reuse, R8 ;  /* 0x000000082f047220 */ /* 0x040fe20000400000 */
[C---:B------:R-:W-:Y:S01]  /*7160*/  FMUL R8, R47.reuse, R12 ;  /* 0x0000000c2f087220 */ /* 0x040fe20000400000 */
[C---:B------:R-:W-:Y:S01]  /*7170*/  FMUL R12, R47.reuse, R16 ;  /* 0x000000102f0c7220 */ /* 0x040fe20000400000 */
[C---:B------:R-:W-:Y:S01]  /*7180*/  FMUL R16, R47.reuse, R20 ;  /* 0x000000142f107220 */ /* 0x040fe20000400000 */
[----:B------:R-:W-:Y:S01]  /*7190*/  F2FP.BF16.F32.PACK_AB R52, R2, R0 ;  /* 0x000000000234723e */ /* 0x000fe200000010ff */
[C---:B------:R-:W-:Y:S01]  /*71a0*/  FMUL R20, R47.reuse, R24 ;  /* 0x000000182f147220 */ /* 0x040fe20000400000 */
[C---:B------:R-:W-:Y:S01]  /*71b0*/  LOP3.LUT R0, R58.reuse, 0xffff0000, RZ, 0xc0, !PT ;  /* 0xffff00003a007812 */ /* 0x040fe200078ec0ff */
[----:B------:R-:W-:Y:S01]  /*71c0*/  FMUL R24, R47, R28 ;  /* 0x0000001c2f187220 */ /* 0x000fe20000400000 */
[----:B------:R-:W-:Y:S01]  /*71d0*/  SHF.L.U32 R2, R59, 0x10, RZ ;  /* 0x000000103b027819 */ /* 0x000fe200000006ff */
[C---:B------:R-:W-:Y:S01]  /*71e0*/  FMUL R28, R47.reuse, R32 ;  /* 0x000000202f1c7220 */ /* 0x040fe20000400000 */
[----:B------:R-:W-:Y:S01]  /*71f0*/  SHF.L.U32 R32, R58, 0x10, RZ ;  /* 0x000000103a207819 */ /* 0x000fe200000006ff */
[----:B------:R-:W-:Y:S01]  /*7200*/  FMUL R5, R47, R9 ;  /* 0x000000092f057220 */ /* 0x000fe20000400000 */
[C---:B------:R-:W-:Y:S01]  /*7210*/  FFMA R3, R49.reuse, R50, R3 ;  /* 0x0000003231037223 */ /* 0x040fe20000000003 */
[----:B------:R-:W-:Y:S01]  /*7220*/  FFMA R7, R49, R51, R7 ;  /* 0x0000003331077223 */ /* 0x000fe20000000007 */
[----:B------:R-:W-:Y:S01]  /*7230*/  FMUL R6, R47, R10 ;  /* 0x0000000a2f067220 */ /* 0x000fe20000400000 */
[----:B------:R-:W-:Y:S01]  /*7240*/  FFMA R4, R49, R32, R4 ;  /* 0x0000002031047223 */ /* 0x000fe20000000004 */
[----:B------:R-:W-:Y:S01]  /*7250*/  LOP3.LUT R32, R59, 0xffff0000, RZ, 0xc0, !PT ;  /* 0xffff00003b207812 */ /* 0x000fe200078ec0ff */
[----:B------:R-:W-:Y:S01]  /*7260*/  FFMA R5, R49, R0, R5 ;  /* 0x0000000031057223 */ /* 0x000fe20000000005 */
[C---:B------:R-:W-:Y:S01]  /*7270*/  SHF.L.U32 R0, R60.reuse, 0x10, RZ ;  /* 0x000000103c007819 */ /* 0x040fe200000006ff */
[----:B------:R-:W-:Y:S01]  /*7280*/  FMUL R11, R47, R11 ;  /* 0x0000000b2f0b7220 */ /* 0x000fe20000400000 */
[----:B------:R-:W-:Y:S01]  /*7290*/  F2FP.BF16.F32.PACK_AB R53, R7, R3 ;  /* 0x000000030735723e */ /* 0x000fe200000010ff */
[C---:B------:R-:W-:Y:S01]  /*72a0*/  FFMA R6, R49.reuse, R2, R6 ;  /* 0x0000000231067223 */ /* 0x040fe20000000006 */
[----:B------:R-:W-:Y:S01]  /*72b0*/  LOP3.LUT R2, R60, 0xffff0000, RZ, 0xc0, !PT ;  /* 0xffff00003c027812 */ /* 0x000fe200078ec0ff */
[----:B------:R-:W-:Y:S01]  /*72c0*/  FFMA R11, R49, R32, R11 ;  /* 0x00000020310b7223 */ /* 0x000fe2000000000b */
[----:B------:R-:W-:Y:S01]  /*72d0*/  SHF.L.U32 R3, R61, 0x10, RZ ;  /* 0x000000103d037819 */ /* 0x000fe200000006ff */
[----:B------:R-:W-:Y:S01]  /*72e0*/  FFMA R8, R49, R0, R8 ;  /* 0x0000000031087223 */ /* 0x000fe20000000008 */
[----:B------:R-:W-:Y:S01]  /*72f0*/  LOP3.LUT R0, R61, 0xffff0000, RZ, 0xc0, !PT ;  /* 0xffff00003d007812 */ /* 0x000fe200078ec0ff */
[----:B------:R-:W-:Y:S01]  /*7300*/  FMUL R9, R47, R13 ;  /* 0x0000000d2f097220 */ /* 0x000fe20000400000 */
[----:B------:R-:W-:Y:S01]  /*7310*/  F2FP.BF16.F32.PACK_AB R54, R5, R4 ;  /* 0x000000040536723e */ /* 0x000fe200000010ff */
[----:B------:R-:W-:Y:S01]  /*7320*/  FMUL R10, R47, R14 ;  /* 0x0000000e2f0a7220 */ /* 0x000fe20000400000 */
[----:B------:R-:W-:Y:S01]  /*7330*/  F2FP.BF16.F32.PACK_AB R55, R11, R6 ;  /* 0x000000060b37723e */ /* 0x000fe200000010ff */
[----:B------:R-:W-:Y:S01]  /*7340*/  FMUL R15, R47, R15 ;  /* 0x0000000f2f0f7220 */ /* 0x000fe20000400000 */
[----:B------:R-:W-:Y:S01]  /*7350*/  SHF.L.U32 R4, R77, 0x10, RZ ;  /* 0x000000104d047819 */ /* 0x000fe200000006ff */
[C---:B------:R-:W-:Y:S01]  /*7360*/  FFMA R9, R49.reuse, R2, R9 ;  /* 0x0000000231097223 */ /* 0x040fe20000000009 */
[C---:B------:R-:W-:Y:S01]  /*7370*/  SHF.L.U32 R2, R62.reuse, 0x10, RZ ;  /* 0x000000103e027819 */ /* 0x040fe200000006ff */
[C---:B------:R-:W-:Y:S01]  /*7380*/  FFMA R10, R49.reuse, R3, R10 ;  /* 0x00000003310a7223 */ /* 0x040fe2000000000a */
[----:B------:R-:W-:Y:S01]  /*7390*/  LOP3.LUT R3, R62, 0xffff0000, RZ, 0xc0, !PT ;  /* 0xffff00003e037812 */ /* 0x000fe200078ec0ff */
[----:B------:R-:W-:Y:S01]  /*73a0*/  FFMA R15, R49, R0, R15 ;  /* 0x00000000310f7223 */ /* 0x000fe2000000000f */
[----:B------:R-:W-:Y:S01]  /*73b0*/  SHF.L.U32 R0, R63, 0x10, RZ ;  /* 0x000000103f007819 */ /* 0x000fe200000006ff */
[----:B------:R-:W-:Y:S01]  /*73c0*/  FMUL R13, R47, R17 ;  /* 0x000000112f0d7220 */ /* 0x000fe20000400000 */
[----:B------:R-:W-:Y:S01]  /*73d0*/  F2FP.BF16.F32.PACK_AB R8, R9, R8 ;  /* 0x000000080908723e */ /* 0x000fe200000010ff */
[----:B------:R-:W-:Y:S01]  /*73e0*/  FMUL R14, R47, R18 ;  /* 0x000000122f0e7220 */ /* 0x000fe20000400000 */
[----:B------:R-:W-:Y:S01]  /*73f0*/  F2FP.BF16.F32.PACK_AB R9, R15, R10 ;  /* 0x0000000a0f09723e */ /* 0x000fe200000010ff */
[----:B------:R-:W-:Y:S01]  /*7400*/  FFMA R12, R49, R2, R12 ;  /* 0x00000002310c7223 */ /* 0x000fe2000000000c */
[----:B------:R-:W-:Y:S01]  /*7410*/  LOP3.LUT R2, R63, 0xffff0000, RZ, 0xc0, !PT ;  /* 0xffff00003f027812 */ /* 0x000fe200078ec0ff */
[----:B------:R-:W-:Y:S01]  /*7420*/  FFMA R13, R49, R3, R13 ;  /* 0x00000003310d7223 */ /* 0x000fe2000000000d */
[----:B------:R-:W-:Y:S01]  /*7430*/  SHF.L.U32 R3, R69, 0x10, RZ ;  /* 0x0000001045037819 */ /* 0x000fe200000006ff */
[----:B------:R-:W-:Y:S01]  /*7440*/  FFMA R14, R49, R0, R14 ;  /* 0x00000000310e7223 */ /* 0x000fe2000000000e */
[C---:B------:R-:W-:Y:S01]  /*7450*/  SHF.L.U32 R0, R68.reuse, 0x10, RZ ;  /* 0x0000001044007819 */ /* 0x040fe200000006ff */
[----:B------:R-:W-:Y:S01]  /*7460*/  FMUL R19, R47, R19 ;  /* 0x000000132f137220 */ /* 0x000fe20000400000 */
[----:B------:R-:W-:Y:S01]  /*7470*/  F2FP.BF16.F32.PACK_AB R10, R13, R12 ;  /* 0x0000000c0d0a723e */ /* 0x000fe200000010ff */
[----:B------:R-:W-:Y:S01]  /*7480*/  FMUL R17, R47, R21 ;  /* 0x000000152f117220 */ /* 0x000fe20000400000 */
[----:B------:R-:W-:Y:S01]  /*7490*/  LOP3.LUT R5, R79, 0xffff0000, RZ, 0xc0, !PT ;  /* 0xffff00004f057812 */ /* 0x000fe200078ec0ff */
[C---:B------:R-:W-:Y:S01]  /*74a0*/  FFMA R19, R49.reuse, R2, R19 ;  /* 0x0000000231137223 */ /* 0x040fe20000000013 */
[----:B------:R-:W-:Y:S01]  /*74b0*/  LOP3.LUT R2, R68, 0xffff0000, RZ, 0xc0, !PT ;  /* 0xffff000044027812 */ /* 0x000fe200078ec0ff */
[----:B------:R1:W-:Y:S01]  /*74c0*/  STS.128 [R100+0x2000], R52 ;  /* 0x0020003464007388 */ /* 0x0003e20000000c00 */
[----:B------:R-:W-:Y:S01]  /*74d0*/  FFMA R16, R49, R0, R16 ;  /* 0x0000000031107223 */ /* 0x000fe20000000010 */
[----:B------:R-:W-:Y:S01]  /*74e0*/  LOP3.LUT R0, R69, 0xffff0000, RZ, 0xc0, !PT ;  /* 0xffff000045007812 */ /* 0x000fe200078ec0ff */
[----:B------:R-:W-:Y:S01]  /*74f0*/  FMUL R18, R47, R22 ;  /* 0x000000162f127220 */ /* 0x000fe20000400000 */
[----:B------:R-:W-:Y:S01]  /*7500*/  F2FP.BF16.F32.PACK_AB R11, R19, R14 ;  /* 0x0000000e130b723e */ /* 0x000fe200000010ff */
[----:B------:R-:W-:Y:S01]  /*7510*/  FMUL R23, R47, R23 ;  /* 0x000000172f177220 */ /* 0x000fe20000400000 */
[C---:B------:R-:W-:Y:S01]  /*7520*/  FFMA R17, R49.reuse, R2, R17 ;  /* 0x0000000231117223 */ /* 0x040fe20000000011 */
[C---:B------:R-:W-:Y:S01]  /*7530*/  SHF.L.U32 R2, R70.reuse, 0x10, RZ ;  /* 0x0000001046027819 */ /* 0x040fe200000006ff */
[----:B------:R-:W-:Y:S01]  /*7540*/  FFMA R18, R49, R3, R18 ;  /* 0x0000000331127223 */ /* 0x000fe20000000012 */
[----:B------:R-:W-:Y:S01]  /*7550*/  SHF.L.U32 R3, R71, 0x10, RZ ;  /* 0x0000001047037819 */ /* 0x000fe200000006ff */
[----:B------:R1:W-:Y:S01]  /*7560*/  STS.128 [R99+0x2010], R8 ;  /* 0x0020100863007388 */ /* 0x0003e20000000c00 */
[----:B------:R-:W-:Y:S01]  /*7570*/  F2FP.BF16.F32.PACK_AB R16, R17, R16 ;  /* 0x000000101110723e */ /* 0x000fe200000010ff */
[----:B------:R-:W-:Y:S01]  /*7580*/  FFMA R23, R49, R0, R23 ;  /* 0x0000000031177223 */ /* 0x000fe20000000017 */
[----:B------:R-:W-:Y:S01]  /*7590*/  LOP3.LUT R0, R70, 0xffff0000, RZ, 0xc0, !PT ;  /* 0xffff000046007812 */ /* 0x000fe200078ec0ff */
[C---:B------:R-:W-:Y:S01]  /*75a0*/  FMUL R21, R47.reuse, R25 ;  /* 0x000000192f157220 */ /* 0x040fe20000400000 */
[----:B------:R-:W-:Y:S01]  /*75b0*/  FMUL R22, R47, R26 ;  /* 0x0000001a2f167220 */ /* 0x000fe20000400000 */
[C---:B------:R-:W-:Y:S01]  /*75c0*/  FFMA R20, R49.reuse, R2, R20 ;  /* 0x0000000231147223 */ /* 0x040fe20000000014 */
[C---:B------:R-:W-:Y:S01]  /*75d0*/  SHF.L.U32 R2, R76.reuse, 0x10, RZ ;  /* 0x000000104c027819 */ /* 0x040fe200000006ff */
[----:B------:R-:W-:Y:S01]  /*75e0*/  FFMA R21, R49, R0, R21 ;  /* 0x0000000031157223 */ /* 0x000fe20000000015 */
[----:B------:R-:W-:Y:S01]  /*75f0*/  LOP3.LUT R0, R71, 0xffff0000, RZ, 0xc0, !PT ;  /* 0xffff000047007812 */ /* 0x000fe200078ec0ff */
[----:B------:R-:W-:Y:S01]  /*7600*/  FFMA R22, R49, R3, R22 ;  /* 0x0000000331167223 */ /* 0x000fe20000000016 */
[C---:B------:R-:W-:Y:S01]  /*7610*/  FMUL R27, R47.reuse, R27 ;  /* 0x0000001b2f1b7220 */ /* 0x040fe20000400000 */
[----:B------:R-:W-:Y:S01]  /*7620*/  LOP3.LUT R3, R76, 0xffff0000, RZ, 0xc0, !PT ;  /* 0xffff00004c037812 */ /* 0x000fe200078ec0ff */
[C---:B------:R-:W-:Y:S01]  /*7630*/  FMUL R25, R47.reuse, R29 ;  /* 0x0000001d2f197220 */ /* 0x040fe20000400000 */
[----:B------:R-:W-:Y:S01]  /*7640*/  FMUL R26, R47, R30 ;  /* 0x0000001e2f1a7220 */ /* 0x000fe20000400000 */
[C---:B------:R-:W-:Y:S01]  /*7650*/  FFMA R27, R49.reuse, R0, R27 ;  /* 0x00000000311b7223 */ /* 0x040fe2000000001b */
[----:B------:R-:W-:Y:S01]  /*7660*/  FFMA R24, R49, R2, R24 ;  /* 0x0000000231187223 */ /* 0x000fe20000000018 */
[----:B------:R-:W-:Y:S01]  /*7670*/  LOP3.LUT R0, R77, 0xffff0000, RZ, 0xc0, !PT ;  /* 0xffff00004d007812 */ /* 0x000fe200078ec0ff */
[----:B------:R-:W-:Y:S01]  /*7680*/  FFMA R25, R49, R3, R25 ;  /* 0x0000000331197223 */ /* 0x000fe20000000019 */
[----:B------:R-:W-:Y:S01]  /*7690*/  FMUL R31, R47, R31 ;  /* 0x0000001f2f1f7220 */ /* 0x000fe20000400000 */
[C---:B------:R-:W-:Y:S01]  /*76a0*/  SHF.L.U32 R2, R78.reuse, 0x10, RZ ;  /* 0x000000104e027819 */ /* 0x040fe200000006ff */
[----:B------:R-:W-:Y:S01]  /*76b0*/  FFMA R26, R49, R4, R26 ;  /* 0x00000004311a7223 */ /* 0x000fe2000000001a */
[----:B------:R-:W-:Y:S01]  /*76c0*/  LOP3.LUT R3, R78, 0xffff0000, RZ, 0xc0, !PT ;  /* 0xffff00004e037812 */ /* 0x000fe200078ec0ff */
[----:B------:R-:W-:Y:S01]  /*76d0*/  FMUL R29, R47, R33 ;  /* 0x000000212f1d7220 */ /* 0x000fe20000400000 */
[----:B------:R-:W-:Y:S01]  /*76e0*/  SHF.L.U32 R4, R79, 0x10, RZ ;  /* 0x000000104f047819 */ /* 0x000fe200000006ff */
[----:B------:R-:W-:Y:S01]  /*76f0*/  FMUL R30, R47, R34 ;  /* 0x000000222f1e7220 */ /* 0x000fe20000400000 */
[----:B------:R-:W-:Y:S01]  /*7700*/  F2FP.BF16.F32.PACK_AB R17, R23, R18 ;  /* 0x000000121711723e */ /* 0x000fe200000010ff */
[----:B------:R-:W-:Y:S01]  /*7710*/  FFMA R31, R49, R0, R31 ;  /* 0x00000000311f7223 */ /* 0x000fe2000000001f */
[----:B------:R-:W-:Y:S01]  /*7720*/  FMUL R35, R47, R35 ;  /* 0x000000232f237220 */ /* 0x000fe20000400000 */
[----:B------:R-:W-:Y:S01]  /*7730*/  F2FP.BF16.F32.PACK_AB R18, R21, R20 ;  /* 0x000000141512723e */ /* 0x000fe200000010ff */
[----:B------:R-:W-:Y:S01]  /*7740*/  FFMA R28, R49, R2, R28 ;  /* 0x00000002311c7223 */ /* 0x000fe2000000001c */
[----:B------:R-:W-:Y:S01]  /*7750*/  F2FP.BF16.F32.PACK_AB R19, R27, R22 ;  /* 0x000000161b13723e */ /* 0x000fe200000010ff */
[C---:B------:R-:W-:Y:S01]  /*7760*/  FFMA R29, R49.reuse, R3, R29 ;  /* 0x00000003311d7223 */ /* 0x040fe2000000001d */
[C---:B------:R-:W-:Y:S01]  /*7770*/  FFMA R30, R49.reuse, R4, R30 ;  /* 0x00000004311e7223 */ /* 0x040fe2000000001e */
[----:B------:R-:W-:Y:S01]  /*7780*/  FFMA R35, R49, R5, R35 ;  /* 0x0000000531237223 */ /* 0x000fe20000000023 */
[----:B------:R-:W-:Y:S01]  /*7790*/  F2FP.BF16.F32.PACK_AB R24, R25, R24 ;  /* 0x000000181918723e */ /* 0x000fe200000010ff */
[----:B------:R1:W-:Y:S01]  /*77a0*/  STS.128 [R98+0x2020], R16 ;  /* 0x0020201062007388 */ /* 0x0003e20000000c00 */
[----:B------:R-:W-:Y:S02]  /*77b0*/  F2FP.BF16.F32.PACK_AB R25, R31, R26 ;  /* 0x0000001a1f19723e */ /* 0x000fe400000010ff */
[----:B------:R-:W-:Y:S02]  /*77c0*/  F2FP.BF16.F32.PACK_AB R26, R29, R28 ;  /* 0x0000001c1d1a723e */ /* 0x000fe400000010ff */
[----:B------:R-:W-:Y:S02]  /*77d0*/  F2FP.BF16.F32.PACK_AB R27, R35, R30 ;  /* 0x0000001e231b723e */ /* 0x000fe400000010ff */
[----:B------:R-:W-:Y:S02]  /*77e0*/  LEA R0, R65, UR49, 0x3 ;  /* 0x0000003141007c11 */ /* 0x000fe4000f8e18ff */
[----:B------:R-:W-:Y:S01]  /*77f0*/  @P6 SHF.L.U32 R2, R97, 0x1f, RZ ;  /* 0x0000001f61026819 */ /* 0x000fe200000006ff */
        /* <DEDUP_REMOVED lines=9> */
[----:B------:R-:W-:Y:S02]  /*7890*/  UIADD3 UR8, UP0, UPT, UR52, 0xa80, URZ ;  /* 0x00000a8034087890 */ /* 0x000fe4000ff1e0ff */
[----:B------:R-:W-:Y:S02]  /*78a0*/  UIADD3 UR5, UPT, UPT, UR41, 0x20, URZ ;  /* 0x0000002029057890 */ /* 0x000fe4000fffe0ff */
[----:B------:R-:W-:Y:S02]  /*78b0*/  UIADD3 UR4, UPT, UPT, UR49, 0x2200, URZ ;  /* 0x0000220031047890 */ /* 0x000fe4000fffe0ff */
[----:B------:R-:W-:Y:S01]  /*78c0*/  UIADD3.X UR9, UPT, UPT, URZ, UR53, URZ, UP0, !UPT ;  /* 0x00000035ff097290 */ /* 0x000fe200087fe4ff */
[----:B------:R-:W-:Y:S01]  /*78d0*/  UMOV UR6, UR42 ;  /* 0x0000002a00067c82 */ /* 0x000fe20008000000 */
[----:B------:R-:W-:Y:S07]  /*78e0*/  UMOV UR7, UR36 ;  /* 0x0000002400077c82 */ /* 0x000fee0008000000 */
[----:B------:R2:W-:Y:S01]  /*78f0*/  UTMASTG.3D [UR4], [UR8] ;  /* 0x00000004080073b5 */ /* 0x0005e20008010000 */
[----:B------:R0:W-:Y:S01]  /*7900*/  UTMACMDFLUSH ;  /* 0x00000000000079b7 */ /* 0x0001e20000000000 */
[----:B--2---:R-:W-:Y:S04]  /*7910*/  DEPBAR.LE SB0, 0x1 ;  /* 0x000080400000791a */ /* 0x004fe80000000000 */
.L_x_118:
[----:B------:R-:W-:Y:S05]  /*7920*/  BSYNC.RECONVERGENT B0 ;  /* 0x0000000000007941 */ /* 0x000fea0003800200 */
.L_x_117:
[----:B------:R-:W-:Y:S01]  /*7930*/  BAR.SYNC.DEFER_BLOCKING 0x1, 0x80 ;  /* 0x0042000000007b1d */ /* 0x000fe20000010000 */
[----:B------:R-:W-:Y:S04]  /*7940*/  UIADD3 UR40, UPT, UPT, UR51, 0x1, URZ ;  /* 0x0000000133287890 */ /* 0x000fe8000fffe0ff */
[----:B------:R-:W-:Y:S04]  /*7950*/  UISETP.NE.AND UP0, UPT, UR40, 0x4, UPT ;  /* 0x000000042800788c */ /* 0x000fe8000bf05270 */
[----:B------:R-:W-:Y:S01]  /*7960*/  USEL UR40, UR40, URZ, UP0 ;  /* 0x000000ff28287287 */ /* 0x000fe20008000000 */
[----:B------:R2:W-:Y:S01]  /*7970*/  @P6 SYNCS.ARRIVE.TRANS64.RED.A1T0 RZ, [R72+URZ], RZ ;  /* 0x000000ff48ff69a7 */ /* 0x0005e200081004ff */
[----:B------:R-:W-:Y:S01]  /*7980*/  BSSY B1, `(.L_x_119) ;  /* 0x0000017000017945 */ /* 0x000fe20003800000 */
[----:B------:R-:W4:Y:S02]  /*7990*/  @P6 SYNCS.PHASECHK.TRANS64.TRYWAIT P0, [R0+URZ+0x50], R2 ;  /* 0x00005002000065a7 */ /* 0x000f2400080011ff */
[----:B----4-:R-:W-:Y:S01]  /*79a0*/  @P6 SEL R66, RZ, 0x1, !P0 ;  /* 0x00000001ff426807 */ /* 0x010fe20004000000 */
[----:B--2---:R-:W-:Y:S06]  /*79b0*/  @!P6 BRA `(.L_x_120) ;  /* 0x00000000004ce947 */ /* 0x004fec0003800000 */
        /* <DEDUP_REMOVED lines=9> */
[----:B------:R-:W-:Y:S04]  /*7a50*/  SHF.L.U32 R6, R97, 0x1f, RZ ;  /* 0x0000001f61067819 */ /* 0x000fe800000006ff */
[----:B------:R-:W2:Y:S02]  /*7a60*/  SYNCS.PHASECHK.TRANS64.TRYWAIT P0, [R0+URZ+0x50], R6 ;  /* 0x00005006000075a7 */ /* 0x000ea400080011ff */
[----:B--2---:R-:W-:Y:S05]  /*7a70*/  @!P0 BRA `(.L_x_123) ;  /* 0x0000002400548947 */ /* 0x004fea0003800000 */
.L_x_122:
[----:B------:R-:W-:Y:S05]  /*7a80*/  BSYNC B0 ;  /* 0x0000000000007941 */ /* 0x000fea0003800000 */
.L_x_121:
[----:B------:R-:W-:Y:S02]  /*7a90*/  ISETP.NE.AND P0, PT, R67, RZ, PT ;  /* 0x000000ff4300720c */ /* 0x000fe40003f05270 */
[----:B------:R-:W-:Y:S11]  /*7aa0*/  IADD3 R65, PT, PT, R65, 0x1, RZ ;  /* 0x0000000141417810 */ /* 0x000ff60007ffe0ff */
[----:B------:R4:W1:Y:S04]  /*7ab0*/  @P0 LDS.128 R56, [R5] ;  /* 0x0000000005380984 */ /* 0x0008680000000c00 */
[----:B------:R4:W1:Y:S04]  /*7ac0*/  @P0 LDS.128 R60, [R4+0x10] ;  /* 0x00001000043c0984 */ /* 0x0008680000000c00 */
[----:B------:R4:W1:Y:S04]  /*7ad0*/  @P0 LDS.128 R68, [R3+0x20] ;  /* 0x0000200003440984 */ /* 0x0008680000000c00 */
[----:B------:R4:W1:Y:S02]  /*7ae0*/  @P0 LDS.128 R76, [R2+0x30] ;  /* 0x00003000024c0984 */ /* 0x0008640000000c00 */
.L_x_120:
[----:B------:R-:W-:Y:S05]  /*7af0*/  BSYNC B1 ;  /* 0x0000000000017941 */ /* 0x000fea0003800000 */
.L_x_119:
        /* <DEDUP_REMOVED lines=21> */
.L_x_124:
        /* <DEDUP_REMOVED lines=146> */
.L_x_126:
[----:B------:R-:W-:Y:S05]  /*8570*/  BSYNC.RECONVERGENT B0 ;  /* 0x0000000000007941 */ /* 0x000fea0003800200 */
.L_x_125:
        /* <DEDUP_REMOVED lines=21> */
.L_x_130:
[----:B------:R-:W-:Y:S05]  /*86d0*/  BSYNC B0 ;  /* 0x0000000000007941 */ /* 0x000fea0003800000 */
.L_x_129:
[----:B------:R-:W-:Y:S11]  /*86e0*/  ISETP.NE.AND P0, PT, R67, RZ, PT ;  /* 0x000000ff4300720c */ /* 0x000ff60003f05270 */
[----:B------:R-:W-:Y:S02]  /*86f0*/  @!UPT UIADD3 URZ, UPT, UPT, URZ, URZ, URZ ;  /* 0x000000fffffff290 */ /* 0x000fe4000fffe0ff */
[----:B------:R4:W1:Y:S04]  /*8700*/  @P0 LDS.128 R56, [R4] ;  /* 0x0000000004380984 */ /* 0x0008680000000c00 */
[----:B------:R4:W1:Y:S04]  /*8710*/  @P0 LDS.128 R60, [R3+0x10] ;  /* 0x00001000033c0984 */ /* 0x0008680000000c00 */
[----:B------:R4:W1:Y:S04]  /*8720*/  @P0 LDS.128 R68, [R2+0x20] ;  /* 0x0000200002440984 */ /* 0x0008680000000c00 */
[----:B------:R4:W1:Y:S02]  /*8730*/  @P0 LDS.128 R76, [R65+0x30] ;  /* 0x00003000414c0984 */ /* 0x0008640000000c00 */
.L_x_128:
[----:B------:R-:W-:Y:S05]  /*8740*/  BSYNC B1 ;  /* 0x0000000000017941 */ /* 0x000fea0003800000 */
.L_x_127:
        /* <DEDUP_REMOVED lines=21> */
.L_x_132:
[----:B------:R-:W-:Y:S01]  /*88a0*/  ISETP.NE.AND P0, PT, R102, RZ, PT ;  /* 0x000000ff6600720c */ /* 0x000fe20003f05270 */
[----:B------:R-:W-:Y:S05]  /*88b0*/  WARPSYNC.ALL ;  /* 0x0000000000007948 */ /* 0x000fea0003800000 */
[----:B------:R-:W-:Y:S01]  /*88c0*/  R2UR UR4, R48 ;  /* 0x00000000300472ca */ /* 0x000fe200000e0000 */
[----:B------:R-:W-:Y:S01]  /*88d0*/  BSSY.RECONVERGENT B0, `(.L_x_133) ;  /* 0x000008c000007945 */ /* 0x000fe20003800200 */
[----:B------:R-:W-:Y:S02]  /*88e0*/  R2UR UR5, R64 ;  /* 0x00000000400572ca */ /* 0x000fe400000e0000 */
[C---:B-1----:R-:W-:Y:S02]  /*88f0*/  SHF.L.U32 R0, R56.reuse, 0x10, RZ ;  /* 0x0000001038007819 */ /* 0x042fe400000006ff */
[----:B----4-:R-:W-:Y:S02]  /*8900*/  LOP3.LUT R2, R56, 0xffff0000, RZ, 0xc0, !PT ;  /* 0xffff000038027812 */ /* 0x010fe400078ec0ff */
[C---:B------:R-:W-:Y:S02]  /*8910*/  SHF.L.U32 R3, R57.reuse, 0x10, RZ ;  /* 0x0000001039037819 */ /* 0x040fe400000006ff */
[----:B------:R-:W-:Y:S02]  /*8920*/  LOP3.LUT R48, R57, 0xffff0000, RZ, 0xc0, !PT ;  /* 0xffff000039307812 */ /* 0x000fe400078ec0ff */
[C---:B------:R-:W-:Y:S01]  /*8930*/  SHF.L.U32 R50, R58.reuse, 0x10, RZ ;  /* 0x000000103a327819 */ /* 0x040fe200000006ff */
[----:B------:R-:W1:Y:S01]  /*8940*/  LDTM.x32 R4, tmem[UR4+0x60] ;  /* 0x00006004000479ee */ /* 0x000e6200082c0000 */
[----:B------:R-:W-:Y:S01]  /*8950*/  LOP3.LUT R51, R58, 0xffff0000, RZ, 0xc0, !PT ;  /* 0xffff00003a337812 */ /* 0x000fe200078ec0ff */
[----:B------:R-:W-:Y:S01]  /*8960*/  NOP ;  /* 0x0000000000007918 */ /* 0x000fe20000000000 */
[C---:B------:R-:W-:Y:S01]  /*8970*/  SHF.L.U32 R52, R59.reuse, 0x10, RZ ;  /* 0x000000103b347819 */ /* 0x040fe200000006ff */
[----:B------:R-:W-:Y:S01]  /*8980*/  UIADD3 UR5, UPT, UPT, UR5, 0xd0, URZ ;  /* 0x000000d005057890 */ /* 0x000fe2000fffe0ff */
[----:B------:R-:W-:Y:S02]  /*8990*/  LOP3.LUT R53, R59, 0xffff0000, RZ, 0xc0, !PT ;  /* 0xffff00003b357812 */ /* 0x000fe400078ec0ff */
[C---:B------:R-:W-:Y:S01]  /*89a0*/  SHF.L.U32 R54, R60.reuse, 0x10, RZ ;  /* 0x000000103c367819 */ /* 0x040fe200000006ff */
[----:B------:R-:W-:Y:S01]  /*89b0*/  UPRMT UR5, UR37, 0x654, UR5 ;  /* 0x0000065425057896 */ /* 0x000fe20008000005 */
[----:B------:R-:W-:Y:S02]  /*89c0*/  LOP3.LUT R55, R60, 0xffff0000, RZ, 0xc0, !PT ;  /* 0xffff00003c377812 */ /* 0x000fe400078ec0ff */
[C---:B------:R-:W-:Y:S02]  /*89d0*/  SHF.L.U32 R56, R61.reuse, 0x10, RZ ;  /* 0x000000103d387819 */ /* 0x040fe400000006ff */
[----:B------:R-:W-:Y:S02]  /*89e0*/  LOP3.LUT R57, R61, 0xffff0000, RZ, 0xc0, !PT ;  /* 0xffff00003d397812 */ /* 0x000fe400078ec0ff */
[C---:B------:R-:W-:Y:S02]  /*89f0*/  SHF.L.U32 R58, R62.reuse, 0x10, RZ ;  /* 0x000000103e3a7819 */ /* 0x040fe400000006ff */
[----:B------:R-:W-:Y:S01]  /*8a00*/  LOP3.LUT R59, R62, 0xffff0000, RZ, 0xc0, !PT ;  /* 0xffff00003e3b7812 */ /* 0x000fe200078ec0ff */
[----:B-1----:R-:W-:Y:S01]  /*8a10*/  SYNCS.ARRIVE.TRANS64.RED.A1T0 RZ, [UR5], RZ ;  /* 0x000000ffffff79a7 */ /* 0x002fe20008100405 */
[C---:B------:R-:W-:Y:S02]  /*8a20*/  SHF.L.U32 R60, R63.reuse, 0x10, RZ ;  /* 0x000000103f3c7819 */ /* 0x040fe400000006ff */
[----:B------:R-:W-:Y:S02]  /*8a30*/  LOP3.LUT R61, R63, 0xffff0000, RZ, 0xc0, !PT ;  /* 0xffff00003f3d7812 */ /* 0x000fe400078ec0ff */
[C---:B------:R-:W-:Y:S01]  /*8a40*/  SHF.L.U32 R62, R68.reuse, 0x10, RZ ;  /* 0x00000010443e7819 */ /* 0x040fe200000006ff */
[C---:B------:R-:W-:Y:S01]  /*8a50*/  FMUL R4, R47.reuse, R4 ;  /* 0x000000042f047220 */ /* 0x040fe20000400000 */
[C---:B------:R-:W-:Y:S01]  /*8a60*/  FMUL R5, R47.reuse, R5 ;  /* 0x000000052f057220 */ /* 0x040fe20000400000 */
[----:B------:R-:W-:Y:S01]  /*8a70*/  FMUL R6, R47, R6 ;  /* 0x000000062f067220 */ /* 0x000fe20000400000 */
[----:B------:R-:W-:Y:S01]  /*8a80*/  LOP3.LUT R63, R68, 0xffff0000, RZ, 0xc0, !PT ;  /* 0xffff0000443f7812 */ /* 0x000fe200078ec0ff */
[C---:B------:R-:W-:Y:S01]  /*8a90*/  FFMA R4, R49.reuse, R0, R4 ;  /* 0x0000000031047223 */ /* 0x040fe20000000004 */
[----:B------:R-:W-:Y:S01]  /*8aa0*/  FFMA R5, R49, R2, R5 ;  /* 0x0000000231057223 */ /* 0x000fe20000000005 */
[----:B------:R-:W-:Y:S01]  /*8ab0*/  SHF.L.U32 R64, R69, 0x10, RZ ;  /* 0x0000001045407819 */ /* 0x000fe200000006ff */
[----:B------:R-:W-:Y:S01]  /*8ac0*/  FFMA R6, R49, R3, R6 ;  /* 0x0000000331067223 */ /* 0x000fe20000000006 */
[----:B------:R-:W-:Y:S01]  /*8ad0*/  FMUL R7, R47, R7 ;  /* 0x000000072f077220 */ /* 0x000fe20000400000 */
[----:B------:R-:W-:Y:S01]  /*8ae0*/  LOP3.LUT R65, R69, 0xffff0000, RZ, 0xc0, !PT ;  /* 0xffff000045417812 */ /* 0x000fe200078ec0ff */
[----:B------:R-:W-:Y:S01]  /*8af0*/  FMUL R8, R47, R8 ;  /* 0x000000082f087220 */ /* 0x000fe20000400000 */
[----:B------:R-:W-:Y:S01]  /*8b00*/  F2FP.BF16.F32.PACK_AB R4, R5, R4 ;  /* 0x000000040504723e */ /* 0x000fe200000010ff */
[----:B------:R-:W-:Y:S01]  /*8b10*/  FFMA R7, R49, R48, R7 ;  /* 0x0000003031077223 */ /* 0x000fe20000000007 */
[----:B------:R-:W-:Y:S01]  /*8b20*/  FMUL R9, R47, R9 ;  /* 0x000000092f097220 */ /* 0x000fe20000400000 */
[----:B------:R-:W-:Y:S01]  /*8b30*/  FFMA R8, R49, R50, R8 ;  /* 0x0000003231087223 */ /* 0x000fe20000000008 */
[C---:B------:R-:W-:Y:S01]  /*8b40*/  SHF.L.U32 R66, R70.reuse, 0x10, RZ ;  /* 0x0000001046427819 */ /* 0x040fe200000006ff */
[----:B------:R-:W-:Y:S01]  /*8b50*/  FMUL R0, R47, R10 ;  /* 0x0000000a2f007220 */ /* 0x000fe20000400000 */
[----:B------:R-:W-:Y:S01]  /*8b60*/  F2FP.BF16.F32.PACK_AB R5, R7, R6 ;  /* 0x000000060705723e */ /* 0x000fe200000010ff */
[----:B------:R-:W-:Y:S01]  /*8b70*/  FFMA R9, R49, R51, R9 ;  /* 0x0000003331097223 */ /* 0x000fe20000000009 */
[----:B------:R-:W-:Y:S01]  /*8b80*/  FMUL R2, R47, R11 ;  /* 0x0000000b2f027220 */ /* 0x000fe20000400000 */
[----:B------:R-:W-:Y:S01]  /*8b90*/  FFMA R0, R49, R52, R0 ;  /* 0x0000003431007223 */ /* 0x000fe20000000000 */
[----:B------:R-:W-:Y:S01]  /*8ba0*/  LOP3.LUT R67, R70, 0xffff0000, RZ, 0xc0, !PT ;  /* 0xffff000046437812 */ /* 0x000fe200078ec0ff */
[----:B------:R-:W-:Y:S01]  /*8bb0*/  FMUL R3, R47, R12 ;  /* 0x0000000c2f037220 */ /* 0x000fe20000400000 */
[----:B------:R-:W-:Y:S01]  /*8bc0*/  F2FP.BF16.F32.PACK_AB R6, R9, R8 ;  /* 0x000000080906723e */ /* 0x000fe200000010ff */
[----:B------:R-:W-:Y:S01]  /*8bd0*/  FFMA R2, R49, R53, R2 ;  /* 0x0000003531027223 */ /* 0x000fe20000000002 */
[----:B------:R-:W-:Y:S01]  /*8be0*/  FMUL R10, R47, R13 ;  /* 0x0000000d2f0a7220 */ /* 0x000fe20000400000 */
[----:B------:R-:W-:Y:S01]  /*8bf0*/  FFMA R3, R49, R54, R3 ;  /* 0x0000003631037223 */ /* 0x000fe20000000003 */
[----:B------:R-:W-:Y:S01]  /*8c00*/  SHF.L.U32 R68, R71, 0x10, RZ ;  /* 0x0000001047447819 */ /* 0x000fe200000006ff */
[----:B------:R-:W-:Y:S01]  /*8c10*/  FMUL R11, R47, R14 ;  /* 0x0000000e2f0b7220 */ /* 0x000fe20000400000 */
[----:B------:R-:W-:Y:S01]  /*8c20*/  F2FP.BF16.F32.PACK_AB R7, R2, R0 ;  /* 0x000000000207723e */ /* 0x000fe200000010ff */
[----:B------:R-:W-:Y:S01]  /*8c30*/  FFMA R10, R49, R55, R10 ;  /* 0x00000037310a7223 */ /* 0x000fe2000000000a */
[C---:B------:R-:W-:Y:S01]  /*8c40*/  FMUL R15, R47.reuse, R15 ;  /* 0x0000000f2f0f7220 */ /* 0x040fe20000400000 */
[C---:B------:R-:W-:Y:S01]  /*8c50*/  FMUL R12, R47.reuse, R16 ;  /* 0x000000102f0c7220 */ /* 0x040fe20000400000 */
[----:B------:R-:W-:Y:S01]  /*8c60*/  FMUL R13, R47, R17 ;  /* 0x000000112f0d7220 */ /* 0x000fe20000400000 */
[----:B------:R1:W-:Y:S01]  /*8c70*/  STS.128 [R100+0x6000], R4 ;  /* 0x0060000464007388 */ /* 0x0003e20000000c00 */
[----:B------:R-:W-:Y:S01]  /*8c80*/  LOP3.LUT R69, R71, 0xffff0000, RZ, 0xc0, !PT ;  /* 0xffff000047457812 */ /* 0x000fe200078ec0ff */
[C---:B------:R-:W-:Y:S01]  /*8c90*/  FFMA R11, R49.reuse, R56, R11 ;  /* 0x00000038310b7223 */ /* 0x040fe2000000000b */
[----:B------:R-:W-:Y:S01]  /*8ca0*/  SHF.L.U32 R70, R76, 0x10, RZ ;  /* 0x000000104c467819 */ /* 0x000fe200000006ff */
[C---:B------:R-:W-:Y:S01]  /*8cb0*/  FFMA R15, R49.reuse, R57, R15 ;  /* 0x00000039310f7223 */ /* 0x040fe2000000000f */
[----:B------:R-:W-:Y:S01]  /*8cc0*/  F2FP.BF16.F32.PACK_AB R8, R10, R3 ;  /* 0x000000030a08723e */ /* 0x000fe200000010ff */
[C---:B------:R-:W-:Y:S01]  /*8cd0*/  FFMA R12, R49.reuse, R58, R12 ;  /* 0x0000003a310c7223 */ /* 0x040fe2000000000c */
[----:B------:R-:W-:Y:S01]  /*8ce0*/  FFMA R13, R49, R59, R13 ;  /* 0x0000003b310d7223 */ /* 0x000fe2000000000d */
[C---:B------:R-:W-:Y:S01]  /*8cf0*/  FMUL R14, R47.reuse, R18 ;  /* 0x000000122f0e7220 */ /* 0x040fe20000400000 */
[C---:B------:R-:W-:Y:S01]  /*8d00*/  FMUL R19, R47.reuse, R19 ;  /* 0x000000132f137220 */ /* 0x040fe20000400000 */
[C---:B------:R-:W-:Y:S01]  /*8d10*/  FMUL R16, R47.reuse, R20 ;  /* 0x000000142f107220 */ /* 0x040fe20000400000 */
[----:B------:R-:W-:Y:S01]  /*8d20*/  FMUL R17, R47, R21 ;  /* 0x000000152f117220 */ /* 0x000fe20000400000 */
[----:B------:R-:W-:Y:S01]  /*8d30*/  FFMA R14, R49, R60, R14 ;  /* 0x0000003c310e7223 */ /* 0x000fe2000000000e */
        /* <DEDUP_REMOVED lines=9> */
[----:B------:R-:W-:Y:S01]  /*8dd0*/  F2FP.BF16.F32.PACK_AB R9, R15, R11 ;  /* 0x0000000b0f09723e */ /* 0x000fe200000010ff */
[----:B------:R-:W-:Y:S01]  /*8de0*/  FFMA R23, R49, R65, R23 ;  /* 0x0000004131177223 */ /* 0x000fe20000000017 */
[----:B------:R-:W-:Y:S01]  /*8df0*/  FMUL R27, R47, R27 ;  /* 0x0000001b2f1b7220 */ /* 0x000fe20000400000 */
[----:B------:R-:W-:Y:S01]  /*8e00*/  F2FP.BF16.F32.PACK_AB R10, R13, R12 ;  /* 0x0000000c0d0a723e */ /* 0x000fe200000010ff */
[----:B------:R-:W-:Y:S01]  /*8e10*/  FFMA R20, R49, R66, R20 ;  /* 0x0000004231147223 */ /* 0x000fe20000000014 */
[----:B------:R-:W-:Y:S01]  /*8e20*/  F2FP.BF16.F32.PACK_AB R11, R19, R14 ;  /* 0x0000000e130b723e */ /* 0x000fe200000010ff */
[----:B------:R-:W-:Y:S01]  /*8e30*/  FMUL R24, R47, R28 ;  /* 0x0000001c2f187220 */ /* 0x000fe20000400000 */
[----:B------:R-:W-:Y:S01]  /*8e40*/  LOP3.LUT R71, R76, 0xffff0000, RZ, 0xc0, !PT ;  /* 0xffff00004c477812 */ /* 0x000fe200078ec0ff */
[----:B------:R-:W-:Y:S01]  /*8e50*/  FFMA R21, R49, R67, R21 ;  /* 0x0000004331157223 */ /* 0x000fe20000000015 */
[----:B------:R-:W-:Y:S01]  /*8e60*/  SHF.L.U32 R72, R77, 0x10, RZ ;  /* 0x000000104d487819 */ /* 0x000fe200000006ff */
[----:B------:R1:W-:Y:S01]  /*8e70*/  STS.128 [R99+0x6010], R8 ;  /* 0x0060100863007388 */ /* 0x0003e20000000c00 */
[----:B------:R-:W-:Y:S01]  /*8e80*/  FMUL R25, R47, R29 ;  /* 0x0000001d2f197220 */ /* 0x000fe20000400000 */
[----:B------:R-:W-:Y:S01]  /*8e90*/  FFMA R22, R49, R68, R22 ;  /* 0x0000004431167223 */ /* 0x000fe20000000016 */
[----:B------:R-:W-:Y:S01]  /*8ea0*/  LOP3.LUT R73, R77, 0xffff0000, RZ, 0xc0, !PT ;  /* 0xffff00004d497812 */ /* 0x000fe200078ec0ff */
[----:B------:R-:W-:Y:S01]  /*8eb0*/  FMUL R26, R47, R30 ;  /* 0x0000001e2f1a7220 */ /* 0x000fe20000400000 */
[----:B------:R-:W-:Y:S01]  /*8ec0*/  FFMA R27, R49, R69, R27 ;  /* 0x00000045311b7223 */ /* 0x000fe2000000001b */
[C---:B------:R-:W-:Y:S01]  /*8ed0*/  SHF.L.U32 R74, R78.reuse, 0x10, RZ ;  /* 0x000000104e4a7819 */ /* 0x040fe200000006ff */
[----:B------:R-:W-:Y:S01]  /*8ee0*/  FMUL R31, R47, R31 ;  /* 0x0000001f2f1f7220 */ /* 0x000fe20000400000 */
[----:B------:R-:W-:Y:S01]  /*8ef0*/  FFMA R24, R49, R70, R24 ;  /* 0x0000004631187223 */ /* 0x000fe20000000018 */
[----:B------:R-:W-:Y:S01]  /*8f00*/  LOP3.LUT R75, R78, 0xffff0000, RZ, 0xc0, !PT ;  /* 0xffff00004e4b7812 */ /* 0x000fe200078ec0ff */
[----:B------:R-:W-:Y:S01]  /*8f10*/  FMUL R28, R47, R32 ;  /* 0x000000202f1c7220 */ /* 0x000fe20000400000 */
[----:B------:R-:W-:Y:S01]  /*8f20*/  FFMA R25, R49, R71, R25 ;  /* 0x0000004731197223 */ /* 0x000fe20000000019 */
[----:B------:R-:W-:Y:S01]  /*8f30*/  SHF.L.U32 R76, R79, 0x10, RZ ;  /* 0x000000104f4c7819 */ /* 0x000fe200000006ff */
[----:B------:R-:W-:Y:S01]  /*8f40*/  FMUL R29, R47, R33 ;  /* 0x000000212f1d7220 */ /* 0x000fe20000400000 */
[----:B------:R-:W-:Y:S01]  /*8f50*/  F2FP.BF16.F32.PACK_AB R16, R17, R16 ;  /* 0x000000101110723e */ /* 0x000fe200000010ff */
[----:B------:R-:W-:Y:S01]  /*8f60*/  FFMA R26, R49, R72, R26 ;  /* 0x00000048311a7223 */ /* 0x000fe2000000001a */
[----:B------:R-:W-:Y:S01]  /*8f70*/  LOP3.LUT R77, R79, 0xffff0000, RZ, 0xc0, !PT ;  /* 0xffff00004f4d7812 */ /* 0x000fe200078ec0ff */
        /* <DEDUP_REMOVED lines=33> */
.L_x_134:
[----:B------:R-:W-:Y:S05]  /*9190*/  BSYNC.RECONVERGENT B0 ;  /* 0x0000000000007941 */ /* 0x000fea0003800200 */
.L_x_133:
[----:B------:R-:W-:Y:S01]  /*91a0*/  BAR.SYNC.DEFER_BLOCKING 0x1, 0x80 ;  /* 0x0042000000007b1d */ /* 0x000fe20000010000 */
[----:B------:R-:W-:Y:S01]  /*91b0*/  UISETP.NE.AND UP0, UPT, UR50, -0x4, UPT ;  /* 0xfffffffc3200788c */ /* 0x000fe2000bf05270 */
[----:B------:R-:W-:Y:S08]  /*91c0*/  IADD3 R45, PT, PT, R45, 0x1, RZ ;  /* 0x000000012d2d7810 */ /* 0x000ff00007ffe0ff */
[----:B------:R-:W-:Y:S05]  /*91d0*/  BRA.U !UP0, `(.L_x_135) ;  /* 0x0000000108287547 */ /* 0x000fea000b800000 */
[----:B------:R-:W-:Y:S01]  /*91e0*/  ISETP.NE.AND P0, PT, R107, RZ, PT ;  /* 0x000000ff6b00720c */ /* 0x000fe20003f05270 */
[----:B------:R-:W-:Y:S01]  /*91f0*/  IMAD.U32 R2, RZ, RZ, UR51 ;  /* 0x00000033ff027e24 */ /* 0x000fe2000f8e00ff */
[----:B------:R-:W-:Y:S01]  /*9200*/  UIADD3 UR51, UPT, UPT, UR51, 0x1, URZ ;  /* 0x0000000133337890 */ /* 0x000fe2000fffe0ff */
[----:B------:R-:W-:Y:S03]  /*9210*/  IMAD.U32 R0, RZ, RZ, UR37 ;  /* 0x00000025ff007e24 */ /* 0x000fe6000f8e00ff */
[----:B------:R-:W-:Y:S04]  /*9220*/  UISETP.NE.AND UP0, UPT, UR51, 0x4, UPT ;  /* 0x000000043300788c */ /* 0x000fe8000bf05270 */
[----:B------:R-:W-:Y:S03]  /*9230*/  USEL UR51, UR51, URZ, UP0 ;  /* 0x000000ff33337287 */ /* 0x000fe60008000000 */
[----:B------:R-:W-:Y:S05]  /*9240*/  @P0 LEA R2, R2, UR49, 0x3 ;  /* 0x0000003102020c11 */ /* 0x000fea000f8e18ff */
[----:B------:R-:W-:Y:S05]  /*9250*/  @P0 VIADD R2, R2, 0x70 ;  /* 0x0000007002020836 */ /* 0x000fea0000000000 */
[----:B------:R-:W-:Y:S04]  /*9260*/  @P0 PRMT R0, R0, 0x654, R2 ;  /* 0x0000065400000816 */ /* 0x000fe80000000002 */
[----:B------:R2:W-:Y:S03]  /*9270*/  @P0 SYNCS.ARRIVE.TRANS64.RED.A1T0 RZ, [R0+URZ], RZ ;  /* 0x000000ff00ff09a7 */ /* 0x0005e600081004ff */
.L_x_135:
[----:B------:R-:W-:Y:S01]  /*9280*/  ISETP.NE.AND P2, PT, R103, RZ, PT ;  /* 0x000000ff6700720c */ /* 0x000fe20003f45270 */
[----:B------:R-:W-:Y:S01]  /*9290*/  IMAD.IADD R2, R43, 0x1, R86 ;  /* 0x000000012b027824 */ /* 0x000fe200078e0256 */
[----:B------:R-:W-:Y:S01]  /*92a0*/  ISETP.NE.AND P0, PT, R105, 0x2, PT ;  /* 0x000000026900780c */ /* 0x000fe20003f05270 */
[----:B--2---:R-:W-:Y:S01]  /*92b0*/  IMAD.IADD R0, R44, 0x1, R87 ;  /* 0x000000012c007824 */ /* 0x004fe200078e0257 */
[----:B------:R-:W-:Y:S01]  /*92c0*/  ISETP.NE.AND P1, PT, R45, 0x2, PT ;  /* 0x000000022d00780c */ /* 0x000fe20003f25270 */
[----:B------:R-:W-:Y:S01]  /*92d0*/  UIADD3 UR50, UPT, UPT, UR50, 0x4, URZ ;  /* 0x0000000432327890 */ /* 0x000fe2000fffe0ff */
[----:B------:R-:W-:Y:S02]  /*92e0*/  R2UR UR12, R2 ;  /* 0x00000000020c72ca */ /* 0x000fe400000e0000 */
[----:B------:R-:W-:Y:S02]  /*92f0*/  R2UR UR20, R0 ;  /* 0x00000000001472ca */ /* 0x000fe400000e0000 */
[----:B------:R-:W-:Y:S02]  /*9300*/  SEL R2, RZ, 0x1, P0 ;  /* 0x00000001ff027807 */ /* 0x000fe40000000000 */
[----:B------:R-:W-:Y:S02]  /*9310*/  SEL R0, RZ, 0x1, P1 ;  /* 0x00000001ff007807 */ /* 0x000fe40000800000 */
[----:B------:R-:W-:Y:S02]  /*9320*/  @P2 R2UR UR36, R94 ;  /* 0x000000005e2422ca */ /* 0x000fe400000e0000 */
[----:B------:R-:W-:Y:S02]  /*9330*/  LOP3.LUT R95, R95, R2, RZ, 0x3c, !PT ;  /* 0x000000025f5f7212 */ /* 0x000fe400078e3cff */
[----:B------:R-:W-:Y:S02]  /*9340*/  LOP3.LUT R96, R96, R0, RZ, 0x3c, !PT ;  /* 0x0000000060607212 */ /* 0x000fe400078e3cff */
[----:B------:R-:W-:Y:S02]  /*9350*/  SEL R105, R105, RZ, P0 ;  /* 0x000000ff69697207 */ /* 0x000fe40000000000 */
[----:B------:R-:W-:Y:S01]  /*9360*/  SEL R45, R45, RZ, P1 ;  /* 0x000000ff2d2d7207 */ /* 0x000fe20000800000 */
[----:B------:R-:W-:Y:S06]  /*9370*/  @P2 BRA `(.L_x_136) ;  /* 0xffffffc000502947 */ /* 0x000fec000383ffff */
[----:B------:R-:W-:-:S09]  /*9380*/  UISETP.NE.AND UP0, UPT, UR48, URZ, UPT ;  /* 0x000000ff3000728c */ /* 0x000fd2000bf05270 */
[----:B------:R-:W-:Y:S05]  /*9390*/  BRA.U !UP0, `(.L_x_137) ;  /* 0x0000000108487547 */ /* 0x000fea000b800000 */
[----:B------:R-:W2:Y:S02]  /*93a0*/  LDCU.64 UR4, c[0x0][0xc90] ;  /* 0x00019200ff0477ac */ /* 0x000ea40008000a00 */
[----:B--2---:R-:W-:-:S04]  /*93b0*/  UISETP.NE.U32.AND UP0, UPT, UR4, URZ, UPT ;  /* 0x000000ff0400728c */ /* 0x004fc8000bf05070 */
[----:B------:R-:W-:-:S09]  /*93c0*/  UISETP.NE.AND.EX UP0, UPT, UR5, URZ, UPT, UP0 ;  /* 0x000000ff0500728c */ /* 0x000fd2000bf05300 */
[----:B------:R-:W-:Y:S05]  /*93d0*/  BRA.U UP0, `(.L_x_138) ;  /* 0x00000001000c7547 */ /* 0x000fea000b800000 */
[----:B------:R-:W-:-:S13]  /*93e0*/  FSETP.NEU.AND P0, PT, R49, RZ, PT ;  /* 0x000000ff3100720b */ /* 0x000fda0003f0d000 */
[----:B------:R-:W-:Y:S05]  /*93f0*/  @!P0 EXIT ;  /* 0x000000000000894d */ /* 0x000fea0003800000 */
[----:B------:R-:W-:Y:S05]  /*9400*/  BRA `(.L_x_137) ;  /* 0x00000000002c7947 */ /* 0x000fea0003800000 */
.L_x_138:
[----:B------:R-:W-:Y:S01]  /*9410*/  ISETP.NE.AND P0, PT, R104, RZ, PT ;  /* 0x000000ff6800720c */ /* 0x000fe20003f05270 */
[----:B------:R-:W-:-:S12]  /*9420*/  BSSY.RECONVERGENT B0, `(.L_x_137) ;  /* 0x0000009000007945 */ /* 0x000fd80003800200 */
[----:B------:R-:W-:Y:S05]  /*9430*/  @P0 BRA `(.L_x_139) ;  /* 0x0000000000140947 */ /* 0x000fea0003800000 */
[----:B------:R-:W2:Y:S02]  /*9440*/  LDCU.64 UR4, c[0x0][0xc88] ;  /* 0x00019100ff0477ac */ /* 0x000ea40008000a00 */
[----:B--2---:R-:W-:-:S04]  /*9450*/  ISETP.NE.U32.AND P0, PT, RZ, UR4, PT ;  /* 0x00000004ff007c0c */ /* 0x004fc8000bf05070 */
[----:B------:R-:W-:-:S13]  /*9460*/  ISETP.NE.AND.EX P0, PT, RZ, UR5, PT, P0 ;  /* 0x00000005ff007c0c */ /* 0x000fda000bf05300 */
[----:B------:R-:W-:Y:S05]  /*9470*/  @!P0 EXIT ;  /* 0x000000000000894d */ /* 0x000fea0003800000 */
[----:B------:R-:W-:Y:S05]  /*9480*/  BRA `(.L_x_140) ;  /* 0x0000000000087947 */ /* 0x000fea0003800000 */
.L_x_139:
[----:B------:R-:W-:-:S13]  /*9490*/  FSETP.NEU.AND P0, PT, R49, RZ, PT ;  /* 0x000000ff3100720b */ /* 0x000fda0003f0d000 */
[----:B------:R-:W-:Y:S05]  /*94a0*/  @!P0 EXIT ;  /* 0x000000000000894d */ /* 0x000fea0003800000 */
.L_x_140:
[----:B------:R-:W-:Y:S05]  /*94b0*/  BSYNC.RECONVERGENT B0 ;  /* 0x0000000000007941 */ /* 0x000fea0003800200 */
.L_x_137:
[----:B------:R-:W-:Y:S01]  /*94c0*/  ULEA UR4, UR51, UR49, 0x3 ;  /* 0x0000003133047291 */ /* 0x000fe2000f8e18ff */
[----:B------:R-:W-:-:S04]  /*94d0*/  DEPBAR.LE SB0, 0x0 ;  /* 0x000080000000791a */ /* 0x000fc80000000000 */
[----:B------:R-:W-:-:S04]  /*94e0*/  UIADD3 UR4, UPT, UPT, UR4, 0x70, URZ ;  /* 0x0000007004047890 */ /* 0x000fc8000fffe0ff */
[----:B------:R-:W-:-:S09]  /*94f0*/  UPRMT UR4, UR37, 0x654, UR4 ;  /* 0x0000065425047896 */ /* 0x000fd20008000004 */
[----:B------:R-:W-:Y:S01]  /*9500*/  SYNCS.ARRIVE.TRANS64.RED.A1T0 RZ, [UR4], RZ ;  /* 0x000000ffffff79a7 */ /* 0x000fe20008100404 */
[----:B------:R-:W-:Y:S05]  /*9510*/  EXIT ;  /* 0x000000000000794d */ /* 0x000fea0003800000 */
.L_x_24:
[----:B--2---:R2:W3:Y:S02]  /*9520*/  SYNCS.PHASECHK.TRANS64.TRYWAIT P0, [R2+URZ+0xf0], R3 ;  /* 0x0000f003020075a7 */ /* 0x0044e400080011ff */
[----:B---3--:R-:W-:Y:S05]  /*9530*/  @!P0 NANOSLEEP.SYNCS 0x989680 ;  /* 0x009896800000895d */ /* 0x008fea0003900000 */
[----:B------:R-:W3:Y:S02]  /*9540*/  @!P0 SYNCS.PHASECHK.TRANS64 P0, [R2+URZ+0xf0], R3 ;  /* 0x0000f003020085a7 */ /* 0x000ee400080010ff */
[----:B---3--:R-:W-:Y:S05]  /*9550*/  @!P0 BRA `(.L_x_24) ;  /* 0xfffffffc00f08947 */ /* 0x008fea000383ffff */
[----:B------:R-:W-:Y:S05]  /*9560*/  BRA `(.L_x_141) ;  /* 0xffffff8000c47947 */ /* 0x000fea000383ffff */
.L_x_27:
[----:B-1----:R-:W-:-:S07]  /*9570*/  MOV R2, UR33 ;  /* 0x0000002100027c02 */ /* 0x002fce0008000f00 */
.L_x_142:
[----:B-1----:R1:W2:Y:S02]  /*9580*/  SYNCS.PHASECHK.TRANS64.TRYWAIT P0, [R2+URZ+0x28], R4 ;  /* 0x00002804020075a7 */ /* 0x0022a400080011ff */
[----:B--2---:R-:W-:Y:S05]  /*9590*/  @!P0 NANOSLEEP.SYNCS 0x989680 ;  /* 0x009896800000895d */ /* 0x004fea0003900000 */
[----:B------:R-:W2:Y:S02]  /*95a0*/  @!P0 SYNCS.PHASECHK.TRANS64 P0, [R2+URZ+0x28], R4 ;  /* 0x00002804020085a7 */ /* 0x000ea400080010ff */
[----:B--2---:R-:W-:Y:S05]  /*95b0*/  @!P0 BRA `(.L_x_142) ;  /* 0xfffffffc00f08947 */ /* 0x004fea000383ffff */
[----:B------:R-:W-:Y:S05]  /*95c0*/  BRA `(.L_x_26) ;  /* 0xffffff8400107947 */ /* 0x000fea000383ffff */
.L_x_36:
[----:B------:R-:W-:-:S07]  /*95d0*/  MOV R2, UR33 ;  /* 0x0000002100027c02 */ /* 0x000fce0008000f00 */
.L_x_143:
[----:B-1----:R1:W2:Y:S02]  /*95e0*/  SYNCS.PHASECHK.TRANS64.TRYWAIT P0, [R2+URZ+0x28], R4 ;  /* 0x00002804020075a7 */ /* 0x0022a400080011ff */
[----:B--2---:R-:W-:Y:S05]  /*95f0*/  @!P0 NANOSLEEP.SYNCS 0x989680 ;  /* 0x009896800000895d */ /* 0x004fea0003900000 */
[----:B------:R-:W2:Y:S02]  /*9600*/  @!P0 SYNCS.PHASECHK.TRANS64 P0, [R2+URZ+0x28], R4 ;  /* 0x00002804020085a7 */ /* 0x000ea400080010ff */
[----:B--2---:R-:W-:Y:S05]  /*9610*/  @!P0 BRA `(.L_x_143) ;  /* 0xfffffffc00f08947 */ /* 0x004fea000383ffff */
[----:B------:R-:W-:Y:S05]  /*9620*/  BRA `(.L_x_35) ;  /* 0xffffff8800247947 */ /* 0x000fea000383ffff */
.L_x_43:
[----:B-1----:R1:W2:Y:S02]  /*9630*/  SYNCS.PHASECHK.TRANS64.TRYWAIT P0, [R2+URZ+0xa0], R3 ;  /* 0x0000a003020075a7 */ /* 0x0022a400080011ff */
[----:B--2---:R-:W-:Y:S05]  /*9640*/  @!P0 NANOSLEEP.SYNCS 0x989680 ;  /* 0x009896800000895d */ /* 0x004fea0003900000 */
[----:B------:R-:W2:Y:S02]  /*9650*/  @!P0 SYNCS.PHASECHK.TRANS64 P0, [R2+URZ+0xa0], R3 ;  /* 0x0000a003020085a7 */ /* 0x000ea400080010ff */
[----:B--2---:R-:W-:Y:S05]  /*9660*/  @!P0 BRA `(.L_x_43) ;  /* 0xfffffffc00f08947 */ /* 0x004fea000383ffff */
[----:B------:R-:W-:Y:S05]  /*9670*/  BRA `(.L_x_144) ;  /* 0xffffff8c00187947 */ /* 0x000fea000383ffff */
.L_x_47:
[----:B----4-:R-:W-:-:S07]  /*9680*/  MOV R0, UR4 ;  /* 0x0000000400007c02 */ /* 0x010fce0008000f00 */
.L_x_145:
[----:B-1----:R1:W2:Y:S02]  /*9690*/  SYNCS.PHASECHK.TRANS64.TRYWAIT P0, [R0+URZ], R2 ;  /* 0x00000002000075a7 */ /* 0x0022a400080011ff */
[----:B--2---:R-:W-:Y:S05]  /*96a0*/  @!P0 NANOSLEEP.SYNCS 0x989680 ;  /* 0x009896800000895d */ /* 0x004fea0003900000 */
[----:B------:R-:W2:Y:S02]  /*96b0*/  @!P0 SYNCS.PHASECHK.TRANS64 P0, [R0+URZ], R2 ;  /* 0x00000002000085a7 */ /* 0x000ea400080010ff */
[----:B--2---:R-:W-:Y:S05]  /*96c0*/  @!P0 BRA `(.L_x_145) ;  /* 0xfffffffc00f08947 */ /* 0x004fea000383ffff */
[----:B------:R-:W-:Y:S05]  /*96d0*/  BRA `(.L_x_146) ;  /* 0xffffff9000907947 */ /* 0x000fea000383ffff */
.L_x_48:
[----:B----4-:R-:W-:-:S07]  /*96e0*/  MOV R0, UR4 ;  /* 0x0000000400007c02 */ /* 0x010fce0008000f00 */
.L_x_147:
[----:B-1----:R1:W2:Y:S02]  /*96f0*/  SYNCS.PHASECHK.TRANS64.TRYWAIT P0, [R0+URZ], R3 ;  /* 0x00000003000075a7 */ /* 0x0022a400080011ff */
[----:B--2---:R-:W-:Y:S05]  /*9700*/  @!P0 NANOSLEEP.SYNCS 0x989680 ;  /* 0x009896800000895d */ /* 0x004fea0003900000 */
[----:B------:R-:W2:Y:S02]  /*9710*/  @!P0 SYNCS.PHASECHK.TRANS64 P0, [R0+URZ], R3 ;  /* 0x00000003000085a7 */ /* 0x000ea400080010ff */
[----:B--2---:R-:W-:Y:S05]  /*9720*/  @!P0 BRA `(.L_x_147) ;  /* 0xfffffffc00f08947 */ /* 0x004fea000383ffff */
[----:B------:R-:W-:Y:S05]  /*9730*/  BRA `(.L_x_148) ;  /* 0xffffff90009c7947 */ /* 0x000fea000383ffff */
.L_x_49:
[----:B----4-:R-:W-:-:S07]  /*9740*/  MOV R0, UR4 ;  /* 0x0000000400007c02 */ /* 0x010fce0008000f00 */
.L_x_149:
[----:B-1----:R1:W2:Y:S02]  /*9750*/  SYNCS.PHASECHK.TRANS64.TRYWAIT P0, [R0+URZ], R3 ;  /* 0x00000003000075a7 */ /* 0x0022a400080011ff */
[----:B--2---:R-:W-:Y:S05]  /*9760*/  @!P0 NANOSLEEP.SYNCS 0x989680 ;  /* 0x009896800000895d */ /* 0x004fea0003900000 */
[----:B------:R-:W2:Y:S02]  /*9770*/  @!P0 SYNCS.PHASECHK.TRANS64 P0, [R0+URZ], R3 ;  /* 0x00000003000085a7 */ /* 0x000ea400080010ff */
[----:B--2---:R-:W-:Y:S05]  /*9780*/  @!P0 BRA `(.L_x_149) ;  /* 0xfffffffc00f08947 */ /* 0x004fea000383ffff */
[----:B------:R-:W-:Y:S05]  /*9790*/  BRA `(.L_x_150) ;  /* 0xffffff9000a87947 */ /* 0x000fea000383ffff */
.L_x_50:
[----:B----4-:R-:W-:-:S07]  /*97a0*/  MOV R0, UR4 ;  /* 0x0000000400007c02 */ /* 0x010fce0008000f00 */
.L_x_151:
[----:B-1----:R1:W2:Y:S02]  /*97b0*/  SYNCS.PHASECHK.TRANS64.TRYWAIT P0, [R0+URZ], R3 ;  /* 0x00000003000075a7 */ /* 0x0022a400080011ff */
[----:B--2---:R-:W-:Y:S05]  /*97c0*/  @!P0 NANOSLEEP.SYNCS 0x989680 ;  /* 0x009896800000895d */ /* 0x004fea0003900000 */
[----:B------:R-:W2:Y:S02]  /*97d0*/  @!P0 SYNCS.PHASECHK.TRANS64 P0, [R0+URZ], R3 ;  /* 0x00000003000085a7 */ /* 0x000ea400080010ff */
[----:B--2---:R-:W-:Y:S05]  /*97e0*/  @!P0 BRA `(.L_x_151) ;  /* 0xfffffffc00f08947 */ /* 0x004fea000383ffff */
[----:B------:R-:W-:Y:S05]  /*97f0*/  BRA `(.L_x_152) ;  /* 0xffffff9000b47947 */ /* 0x000fea000383ffff */
.L_x_53:
[----:B-1----:R1:W3:Y:S02]  /*9800*/  SYNCS.PHASECHK.TRANS64.TRYWAIT P0, [R0+URZ+0xe0], R4 ;  /* 0x0000e004000075a7 */ /* 0x0022e400080011ff */
[----:B---3--:R-:W-:Y:S05]  /*9810*/  @!P0 NANOSLEEP.SYNCS 0x989680 ;  /* 0x009896800000895d */ /* 0x008fea0003900000 */
[----:B------:R-:W3:Y:S02]  /*9820*/  @!P0 SYNCS.PHASECHK.TRANS64 P0, [R0+URZ+0xe0], R4 ;  /* 0x0000e004000085a7 */ /* 0x000ee400080010ff */
[----:B---3--:R-:W-:Y:S05]  /*9830*/  @!P0 BRA `(.L_x_53) ;  /* 0xfffffffc00f08947 */ /* 0x008fea000383ffff */
[----:B------:R-:W-:Y:S05]  /*9840*/  BRA `(.L_x_153) ;  /* 0xffffff9400107947 */ /* 0x000fea000383ffff */
.L_x_54:
[----:B------:R-:W-:-:S07]  /*9850*/  MOV R0, UR5 ;  /* 0x0000000500007c02 */ /* 0x000fce0008000f00 */
.L_x_154:
[----:B-1----:R1:W3:Y:S02]  /*9860*/  SYNCS.PHASECHK.TRANS64.TRYWAIT P0, [R0+URZ+0xb0], R5 ;  /* 0x0000b005000075a7 */ /* 0x0022e400080011ff */
[----:B---3--:R-:W-:Y:S05]  /*9870*/  @!P0 NANOSLEEP.SYNCS 0x989680 ;  /* 0x009896800000895d */ /* 0x008fea0003900000 */
[----:B------:R-:W3:Y:S02]  /*9880*/  @!P0 SYNCS.PHASECHK.TRANS64 P0, [R0+URZ+0xb0], R5 ;  /* 0x0000b005000085a7 */ /* 0x000ee400080010ff */
[----:B---3--:R-:W-:Y:S05]  /*9890*/  @!P0 BRA `(.L_x_154) ;  /* 0xfffffffc00f08947 */ /* 0x008fea000383ffff */
[----:B------:R-:W-:Y:S05]  /*98a0*/  BRA `(.L_x_155) ;  /* 0xffffff9400207947 */ /* 0x000fea000383ffff */
.L_x_55:
[----:B-1----:R1:W3:Y:S02]  /*98b0*/  SYNCS.PHASECHK.TRANS64.TRYWAIT P1, [R0+URZ+0xa0], R4 ;  /* 0x0000a004000075a7 */ /* 0x0022e400080211ff */
[----:B---3--:R-:W-:Y:S05]  /*98c0*/  @!P1 NANOSLEEP.SYNCS 0x989680 ;  /* 0x009896800000995d */ /* 0x008fea0003900000 */
[----:B------:R-:W3:Y:S02]  /*98d0*/  @!P1 SYNCS.PHASECHK.TRANS64 P1, [R0+URZ+0xa0], R4 ;  /* 0x0000a004000095a7 */ /* 0x000ee400080210ff */
[----:B---3--:R-:W-:Y:S05]  /*98e0*/  @!P1 BRA `(.L_x_55) ;  /* 0xfffffffc00f09947 */ /* 0x008fea000383ffff */
[----:B------:R-:W-:Y:S05]  /*98f0*/  BRA `(.L_x_156) ;  /* 0xffffff9400507947 */ /* 0x000fea000383ffff */
.L_x_58:
[----:B------:R-:W-:-:S07]  /*9900*/  MOV R0, UR5 ;  /* 0x0000000500007c02 */ /* 0x000fce0008000f00 */
.L_x_157:
[----:B-1----:R1:W3:Y:S02]  /*9910*/  SYNCS.PHASECHK.TRANS64.TRYWAIT P0, [R0+URZ+0xb0], R2 ;  /* 0x0000b002000075a7 */ /* 0x0022e400080011ff */
[----:B---3--:R-:W-:Y:S05]  /*9920*/  @!P0 NANOSLEEP.SYNCS 0x989680 ;  /* 0x009896800000895d */ /* 0x008fea0003900000 */
[----:B------:R-:W3:Y:S02]  /*9930*/  @!P0 SYNCS.PHASECHK.TRANS64 P0, [R0+URZ+0xb0], R2 ;  /* 0x0000b002000085a7 */ /* 0x000ee400080010ff */
[----:B---3--:R-:W-:Y:S05]  /*9940*/  @!P0 BRA `(.L_x_157) ;  /* 0xfffffffc00f08947 */ /* 0x008fea000383ffff */
[----:B------:R-:W-:Y:S05]  /*9950*/  BRA `(.L_x_57) ;  /* 0xffffff9400a47947 */ /* 0x000fea000383ffff */
.L_x_65:
[----:B-1----:R1:W3:Y:S02]  /*9960*/  SYNCS.PHASECHK.TRANS64.TRYWAIT P1, [R0+URZ+0xa0], R2 ;  /* 0x0000a002000075a7 */ /* 0x0022e400080211ff */
[----:B---3--:R-:W-:Y:S05]  /*9970*/  @!P1 NANOSLEEP.SYNCS 0x989680 ;  /* 0x009896800000995d */ /* 0x008fea0003900000 */
[----:B------:R-:W3:Y:S02]  /*9980*/  @!P1 SYNCS.PHASECHK.TRANS64 P1, [R0+URZ+0xa0], R2 ;  /* 0x0000a002000095a7 */ /* 0x000ee400080210ff */
[----:B---3--:R-:W-:Y:S05]  /*9990*/  @!P1 BRA `(.L_x_65) ;  /* 0xfffffffc00f09947 */ /* 0x008fea000383ffff */
[----:B------:R-:W-:Y:S05]  /*99a0*/  BRA `(.L_x_158) ;  /* 0xffffff9c00b87947 */ /* 0x000fea000383ffff */
.L_x_66:
[----:B------:R-:W-:-:S07]  /*99b0*/  MOV R2, UR15 ;  /* 0x0000000f00027c02 */ /* 0x000fce0008000f00 */
.L_x_159:
[----:B-1----:R1:W3:Y:S02]  /*99c0*/  SYNCS.PHASECHK.TRANS64.TRYWAIT P0, [R2+URZ+0xd0], R0 ;  /* 0x0000d000020075a7 */ /* 0x0022e400080011ff */
[----:B---3--:R-:W-:Y:S05]  /*99d0*/  @!P0 NANOSLEEP.SYNCS 0x989680 ;  /* 0x009896800000895d */ /* 0x008fea0003900000 */
[----:B------:R-:W3:Y:S02]  /*99e0*/  @!P0 SYNCS.PHASECHK.TRANS64 P0, [R2+URZ+0xd0], R0 ;  /* 0x0000d000020085a7 */ /* 0x000ee400080010ff */
[----:B---3--:R-:W-:Y:S05]  /*99f0*/  @!P0 BRA `(.L_x_159) ;  /* 0xfffffffc00f08947 */ /* 0x008fea000383ffff */
[----:B------:R-:W-:Y:S05]  /*9a00*/  BRA `(.L_x_160) ;  /* 0xffffff9c00f07947 */ /* 0x000fea000383ffff */
.L_x_69:
[----:B------:R-:W-:Y:S07]  /*9a10*/  MOV R0, UR14 ;  /* 0x0000000e00007c02 */ /* 0x000fee0008000f00 */
.L_x_161:
[----:B-1----:R1:W3:Y:S02]  /*9a20*/  SYNCS.PHASECHK.TRANS64.TRYWAIT P0, [R0+URZ], R2 ;  /* 0x00000002000075a7 */ /* 0x0022e400080011ff */
[----:B---3--:R-:W-:Y:S05]  /*9a30*/  @!P0 NANOSLEEP.SYNCS 0x989680 ;  /* 0x009896800000895d */ /* 0x008fea0003900000 */
[----:B------:R-:W3:Y:S02]  /*9a40*/  @!P0 SYNCS.PHASECHK.TRANS64 P0, [R0+URZ], R2 ;  /* 0x00000002000085a7 */ /* 0x000ee400080010ff */
[----:B---3--:R-:W-:Y:S05]  /*9a50*/  @!P0 BRA `(.L_x_161) ;  /* 0xfffffffc00f08947 */ /* 0x008fea000383ffff */
[----:B------:R-:W-:Y:S05]  /*9a60*/  BRA `(.L_x_68) ;  /* 0xffffffa0000c7947 */ /* 0x000fea000383ffff */
.L_x_72:
[----:B------:R-:W-:-:S07]  /*9a70*/  MOV R0, UR5 ;  /* 0x0000000500007c02 */ /* 0x000fce0008000f00 */
.L_x_162:
[----:B--2---:R2:W3:Y:S02]  /*9a80*/  SYNCS.PHASECHK.TRANS64.TRYWAIT P0, [R0+URZ], R2 ;  /* 0x00000002000075a7 */ /* 0x0044e400080011ff */
[----:B---3--:R-:W-:Y:S05]  /*9a90*/  @!P0 NANOSLEEP.SYNCS 0x989680 ;  /* 0x009896800000895d */ /* 0x008fea0003900000 */
[----:B------:R-:W3:Y:S02]  /*9aa0*/  @!P0 SYNCS.PHASECHK.TRANS64 P0, [R0+URZ], R2 ;  /* 0x00000002000085a7 */ /* 0x000ee400080010ff */
[----:B---3--:R-:W-:Y:S05]  /*9ab0*/  @!P0 BRA `(.L_x_162) ;  /* 0xfffffffc00f08947 */ /* 0x008fea000383ffff */
[----:B------:R-:W-:Y:S05]  /*9ac0*/  BRA `(.L_x_163) ;  /* 0xffffffa4001c7947 */ /* 0x000fea000383ffff */
.L_x_73:
[----:B------:R-:W-:-:S07]  /*9ad0*/  MOV R0, UR6 ;  /* 0x0000000600007c02 */ /* 0x000fce0008000f00 */
.L_x_164:
[----:B--2---:R2:W3:Y:S02]  /*9ae0*/  SYNCS.PHASECHK.TRANS64.TRYWAIT P0, [R0+URZ], R2 ;  /* 0x00000002000075a7 */ /* 0x0044e400080011ff */
[----:B---3--:R-:W-:Y:S05]  /*9af0*/  @!P0 NANOSLEEP.SYNCS 0x989680 ;  /* 0x009896800000895d */ /* 0x008fea0003900000 */
[----:B------:R-:W3:Y:S02]  /*9b00*/  @!P0 SYNCS.PHASECHK.TRANS64 P0, [R0+URZ], R2 ;  /* 0x00000002000085a7 */ /* 0x000ee400080010ff */
[----:B---3--:R-:W-:Y:S05]  /*9b10*/  @!P0 BRA `(.L_x_164) ;  /* 0xfffffffc00f08947 */ /* 0x008fea000383ffff */
[----:B------:R-:W-:Y:S05]  /*9b20*/  BRA `(.L_x_165) ;  /* 0xffffffa400287947 */ /* 0x000fea000383ffff */
.L_x_78:
[----:B--2---:R2:W3:Y:S02]  /*9b30*/  SYNCS.PHASECHK.TRANS64.TRYWAIT P0, [R0+URZ+0xa0], R2 ;  /* 0x0000a002000075a7 */ /* 0x0044e400080011ff */
[----:B---3--:R-:W-:Y:S05]  /*9b40*/  @!P0 NANOSLEEP.SYNCS 0x989680 ;  /* 0x009896800000895d */ /* 0x008fea0003900000 */
[----:B------:R-:W3:Y:S02]  /*9b50*/  @!P0 SYNCS.PHASECHK.TRANS64 P0, [R0+URZ+0xa0], R2 ;  /* 0x0000a002000085a7 */ /* 0x000ee400080010ff */
[----:B---3--:R-:W-:Y:S05]  /*9b60*/  @!P0 BRA `(.L_x_78) ;  /* 0xfffffffc00f08947 */ /* 0x008fea000383ffff */
[----:B------:R-:W-:Y:S05]  /*9b70*/  BRA `(.L_x_166) ;  /* 0xffffffa800207947 */ /* 0x000fea000383ffff */
.L_x_81:
[----:B------:R-:W-:Y:S07]  /*9b80*/  MOV R0, UR4 ;  /* 0x0000000400007c02 */ /* 0x000fee0008000f00 */
.L_x_167:
[----:B-1----:R1:W2:Y:S02]  /*9b90*/  SYNCS.PHASECHK.TRANS64.TRYWAIT P0, [R0+URZ+0x98], R2 ;  /* 0x00009802000075a7 */ /* 0x0022a400080011ff */
[----:B--2---:R-:W-:Y:S05]  /*9ba0*/  @!P0 NANOSLEEP.SYNCS 0x989680 ;  /* 0x009896800000895d */ /* 0x004fea0003900000 */
[----:B------:R-:W2:Y:S02]  /*9bb0*/  @!P0 SYNCS.PHASECHK.TRANS64 P0, [R0+URZ+0x98], R2 ;  /* 0x00009802000085a7 */ /* 0x000ea400080010ff */
[----:B--2---:R-:W-:Y:S05]  /*9bc0*/  @!P0 BRA `(.L_x_167) ;  /* 0xfffffffc00f08947 */ /* 0x004fea000383ffff */
[----:B------:R-:W-:Y:S05]  /*9bd0*/  BRA `(.L_x_80) ;  /* 0xffffffac001c7947 */ /* 0x000fea000383ffff */
.L_x_84:
[----:B------:R-:W-:Y:S07]  /*9be0*/  MOV R0, UR4 ;  /* 0x0000000400007c02 */ /* 0x000fee0008000f00 */
.L_x_168:
[----:B-1----:R1:W2:Y:S02]  /*9bf0*/  SYNCS.PHASECHK.TRANS64.TRYWAIT P0, [R0+URZ+0x70], R28 ;  /* 0x0000701c000075a7 */ /* 0x0022a400080011ff */
[----:B--2---:R-:W-:Y:S05]  /*9c00*/  @!P0 NANOSLEEP.SYNCS 0x989680 ;  /* 0x009896800000895d */ /* 0x004fea0003900000 */
[----:B------:R-:W2:Y:S02]  /*9c10*/  @!P0 SYNCS.PHASECHK.TRANS64 P0, [R0+URZ+0x70], R28 ;  /* 0x0000701c000085a7 */ /* 0x000ea400080010ff */
[----:B--2---:R-:W-:Y:S05]  /*9c20*/  @!P0 BRA `(.L_x_168) ;  /* 0xfffffffc00f08947 */ /* 0x004fea000383ffff */
[----:B------:R-:W-:Y:S05]  /*9c30*/  BRA `(.L_x_169) ;  /* 0xffffffac00747947 */ /* 0x000fea000383ffff */
.L_x_85:
[----:B------:R-:W-:Y:S07]  /*9c40*/  MOV R0, UR4 ;  /* 0x0000000400007c02 */ /* 0x000fee0008000f00 */
.L_x_170:
[----:B-1----:R1:W2:Y:S02]  /*9c50*/  SYNCS.PHASECHK.TRANS64.TRYWAIT P0, [R0+URZ+0x78], R28 ;  /* 0x0000781c000075a7 */ /* 0x0022a400080011ff */
[----:B--2---:R-:W-:Y:S05]  /*9c60*/  @!P0 NANOSLEEP.SYNCS 0x989680 ;  /* 0x009896800000895d */ /* 0x004fea0003900000 */
[----:B------:R-:W2:Y:S02]  /*9c70*/  @!P0 SYNCS.PHASECHK.TRANS64 P0, [R0+URZ+0x78], R28 ;  /* 0x0000781c000085a7 */ /* 0x000ea400080010ff */
[----:B--2---:R-:W-:Y:S05]  /*9c80*/  @!P0 BRA `(.L_x_170) ;  /* 0xfffffffc00f08947 */ /* 0x004fea000383ffff */
[----:B------:R-:W-:Y:S05]  /*9c90*/  BRA `(.L_x_171) ;  /* 0xffffffac00ac7947 */ /* 0x000fea000383ffff */
.L_x_86:
[----:B------:R-:W-:Y:S07]  /*9ca0*/  MOV R0, UR4 ;  /* 0x0000000400007c02 */ /* 0x000fee0008000f00 */
.L_x_172:
[----:B-1----:R1:W2:Y:S02]  /*9cb0*/  SYNCS.PHASECHK.TRANS64.TRYWAIT P0, [R0+URZ+0x80], R28 ;  /* 0x0000801c000075a7 */ /* 0x0022a400080011ff */
[----:B--2---:R-:W-:Y:S05]  /*9cc0*/  @!P0 NANOSLEEP.SYNCS 0x989680 ;  /* 0x009896800000895d */ /* 0x004fea0003900000 */
[----:B------:R-:W2:Y:S02]  /*9cd0*/  @!P0 SYNCS.PHASECHK.TRANS64 P0, [R0+URZ+0x80], R28 ;  /* 0x0000801c000085a7 */ /* 0x000ea400080010ff */
[----:B--2---:R-:W-:Y:S05]  /*9ce0*/  @!P0 BRA `(.L_x_172) ;  /* 0xfffffffc00f08947 */ /* 0x004fea000383ffff */
[----:B------:R-:W-:Y:S05]  /*9cf0*/  BRA `(.L_x_173) ;  /* 0xffffffac00f07947 */ /* 0x000fea000383ffff */
.L_x_87:
[----:B------:R-:W-:Y:S07]  /*9d00*/  MOV R0, UR4 ;  /* 0x0000000400007c02 */ /* 0x000fee0008000f00 */
.L_x_174:
[----:B-1----:R1:W2:Y:S02]  /*9d10*/  SYNCS.PHASECHK.TRANS64.TRYWAIT P0, [R0+URZ+0x88], R28 ;  /* 0x0000881c000075a7 */ /* 0x0022a400080011ff */
[----:B--2---:R-:W-:Y:S05]  /*9d20*/  @!P0 NANOSLEEP.SYNCS 0x989680 ;  /* 0x009896800000895d */ /* 0x004fea0003900000 */
[----:B------:R-:W2:Y:S02]  /*9d30*/  @!P0 SYNCS.PHASECHK.TRANS64 P0, [R0+URZ+0x88], R28 ;  /* 0x0000881c000085a7 */ /* 0x000ea400080010ff */
[----:B--2---:R-:W-:Y:S05]  /*9d40*/  @!P0 BRA `(.L_x_174) ;  /* 0xfffffffc00f08947 */ /* 0x004fea000383ffff */
[----:B------:R-:W-:Y:S05]  /*9d50*/  BRA `(.L_x_175) ;  /* 0xffffffb000747947 */ /* 0x000fea000383ffff */
.L_x_89:
[----:B------:R-:W-:-:S07]  /*9d60*/  MOV R0, UR4 ;  /* 0x0000000400007c02 */ /* 0x000fce0008000f00 */
.L_x_176:
[----:B-1----:R1:W3:Y:S02]  /*9d70*/  SYNCS.PHASECHK.TRANS64.TRYWAIT P0, [R0+URZ+0x70], R2 ;  /* 0x00007002000075a7 */ /* 0x0022e400080011ff */
[----:B---3--:R-:W-:Y:S05]  /*9d80*/  @!P0 NANOSLEEP.SYNCS 0x989680 ;  /* 0x009896800000895d */ /* 0x008fea0003900000 */
[----:B------:R-:W3:Y:S02]  /*9d90*/  @!P0 SYNCS.PHASECHK.TRANS64 P0, [R0+URZ+0x70], R2 ;  /* 0x00007002000085a7 */ /* 0x000ee400080010ff */
[----:B---3--:R-:W-:Y:S05]  /*9da0*/  @!P0 BRA `(.L_x_176) ;  /* 0xfffffffc00f08947 */ /* 0x008fea000383ffff */
[----:B------:R-:W-:Y:S05]  /*9db0*/  BRA `(.L_x_177) ;  /* 0xffffffb000e87947 */ /* 0x000fea000383ffff */
.L_x_90:
[----:B-1----:R-:W-:-:S07]  /*9dc0*/  MOV R0, UR4 ;  /* 0x0000000400007c02 */ /* 0x002fce0008000f00 */
.L_x_178:
[----:B-1----:R1:W3:Y:S02]  /*9dd0*/  SYNCS.PHASECHK.TRANS64.TRYWAIT P0, [R0+URZ+0x78], R2 ;  /* 0x00007802000075a7 */ /* 0x0022e400080011ff */
[----:B---3--:R-:W-:Y:S05]  /*9de0*/  @!P0 NANOSLEEP.SYNCS 0x989680 ;  /* 0x009896800000895d */ /* 0x008fea0003900000 */
[----:B------:R-:W3:Y:S02]  /*9df0*/  @!P0 SYNCS.PHASECHK.TRANS64 P0, [R0+URZ+0x78], R2 ;  /* 0x00007802000085a7 */ /* 0x000ee400080010ff */
[----:B---3--:R-:W-:Y:S05]  /*9e00*/  @!P0 BRA `(.L_x_178) ;  /* 0xfffffffc00f08947 */ /* 0x008fea000383ffff */
[----:B------:R-:W-:Y:S05]  /*9e10*/  BRA `(.L_x_179) ;  /* 0xffffffb000d87947 */ /* 0x000fea000383ffff */
.L_x_91:
[----:B-1----:R-:W-:-:S07]  /*9e20*/  MOV R0, UR4 ;  /* 0x0000000400007c02 */ /* 0x002fce0008000f00 */
.L_x_180:
[----:B-1----:R1:W3:Y:S02]  /*9e30*/  SYNCS.PHASECHK.TRANS64.TRYWAIT P0, [R0+URZ+0x80], R2 ;  /* 0x00008002000075a7 */ /* 0x0022e400080011ff */
[----:B---3--:R-:W-:Y:S05]  /*9e40*/  @!P0 NANOSLEEP.SYNCS 0x989680 ;  /* 0x009896800000895d */ /* 0x008fea0003900000 */
[----:B------:R-:W3:Y:S02]  /*9e50*/  @!P0 SYNCS.PHASECHK.TRANS64 P0, [R0+URZ+0x80], R2 ;  /* 0x00008002000085a7 */ /* 0x000ee400080010ff */
[----:B---3--:R-:W-:Y:S05]  /*9e60*/  @!P0 BRA `(.L_x_180) ;  /* 0xfffffffc00f08947 */ /* 0x008fea000383ffff */
[----:B------:R-:W-:Y:S05]  /*9e70*/  BRA `(.L_x_181) ;  /* 0xffffffb000c87947 */ /* 0x000fea000383ffff */
.L_x_93:
[----:B---3--:R3:W4:Y:S02]  /*9e80*/  SYNCS.PHASECHK.TRANS64.TRYWAIT P0, [R0+URZ+0xa0], R2 ;  /* 0x0000a002000075a7 */ /* 0x00872400080011ff */
[----:B----4-:R-:W-:Y:S05]  /*9e90*/  @!P0 NANOSLEEP.SYNCS 0x989680 ;  /* 0x009896800000895d */ /* 0x010fea0003900000 */
[----:B------:R-:W4:Y:S02]  /*9ea0*/  @!P0 SYNCS.PHASECHK.TRANS64 P0, [R0+URZ+0xa0], R2 ;  /* 0x0000a002000085a7 */ /* 0x000f2400080010ff */
[----:B----4-:R-:W-:Y:S05]  /*9eb0*/  @!P0 BRA `(.L_x_93) ;  /* 0xfffffffc00f08947 */ /* 0x010fea000383ffff */
[----:B------:R-:W-:Y:S05]  /*9ec0*/  BRA `(.L_x_182) ;  /* 0xffffffb400907947 */ /* 0x000fea000383ffff */
.L_x_104:
[----:B-1----:R-:W-:Y:S04]  /*9ed0*/  MOV R2, UR49 ;  /* 0x0000003100027c02 */ /* 0x002fe80008000f00 */
[----:B------:R1:W3:Y:S03]  /*9ee0*/  SYNCS.PHASECHK.TRANS64.TRYWAIT P1, [R2+URZ+0x50], R3 ;  /* 0x00005003020075a7 */ /* 0x0002e600080211ff */
[----:B---3--:R-:W-:Y:S05]  /*9ef0*/  @!P1 NANOSLEEP.SYNCS 0x989680 ;  /* 0x009896800000995d */ /* 0x008fea0003900000 */
[----:B------:R-:W3:Y:S02]  /*9f00*/  @!P1 SYNCS.PHASECHK.TRANS64 P1, [R2+URZ+0x50], R3 ;  /* 0x00005003020095a7 */ /* 0x000ee400080210ff */
[----:B---3--:R-:W-:Y:S05]  /*9f10*/  @!P1 BRA `(.L_x_104) ;  /* 0xfffffffc00ec9947 */ /* 0x008fea000383ffff */
[----:B------:R-:W-:Y:S05]  /*9f20*/  BRA `(.L_x_103) ;  /* 0xffffffc000947947 */ /* 0x000fea000383ffff */
.L_x_106:
[----:B-1----:R1:W4:Y:S02]  /*9f30*/  SYNCS.PHASECHK.TRANS64.TRYWAIT P0, [R64+URZ+0xc0], R0 ;  /* 0x0000c000400075a7 */ /* 0x00232400080011ff */
[----:B----4-:R-:W-:Y:S05]  /*9f40*/  @!P0 NANOSLEEP.SYNCS 0x989680 ;  /* 0x009896800000895d */ /* 0x010fea0003900000 */
[----:B------:R-:W4:Y:S02]  /*9f50*/  @!P0 SYNCS.PHASECHK.TRANS64 P0, [R64+URZ+0xc0], R0 ;  /* 0x0000c000400085a7 */ /* 0x000f2400080010ff */
[----:B----4-:R-:W-:Y:S05]  /*9f60*/  @!P0 BRA `(.L_x_106) ;  /* 0xfffffffc00f08947 */ /* 0x010fea000383ffff */
[----:B------:R-:W-:Y:S05]  /*9f70*/  BRA `(.L_x_105) ;  /* 0xffffffc000bc7947 */ /* 0x000fea000383ffff */
.L_x_115:
[----:B--2---:R2:W4:Y:S02]  /*9f80*/  SYNCS.PHASECHK.TRANS64.TRYWAIT P0, [R2+URZ+0x50], R0 ;  /* 0x00005000020075a7 */ /* 0x00452400080011ff */
[----:B----4-:R-:W-:Y:S05]  /*9f90*/  @!P0 NANOSLEEP.SYNCS 0x989680 ;  /* 0x009896800000895d */ /* 0x010fea0003900000 */
[----:B------:R-:W4:Y:S02]  /*9fa0*/  @!P0 SYNCS.PHASECHK.TRANS64 P0, [R2+URZ+0x50], R0 ;  /* 0x00005000020085a7 */ /* 0x000f2400080010ff */
[----:B----4-:R-:W-:Y:S05]  /*9fb0*/  @!P0 BRA `(.L_x_115) ;  /* 0xfffffffc00f08947 */ /* 0x010fea000383ffff */
[----:B------:R-:W-:Y:S05]  /*9fc0*/  BRA `(.L_x_114) ;  /* 0xffffffcc00987947 */ /* 0x000fea000383ffff */
.L_x_123:
[----:B--2---:R2:W4:Y:S02]  /*9fd0*/  SYNCS.PHASECHK.TRANS64.TRYWAIT P0, [R0+URZ+0x50], R6 ;  /* 0x00005006000075a7 */ /* 0x00452400080011ff */
[----:B----4-:R-:W-:Y:S05]  /*9fe0*/  @!P0 NANOSLEEP.SYNCS 0x989680 ;  /* 0x009896800000895d */ /* 0x010fea0003900000 */
[----:B------:R-:W4:Y:S02]  /*9ff0*/  @!P0 SYNCS.PHASECHK.TRANS64 P0, [R0+URZ+0x50], R6 ;  /* 0x00005006000085a7 */ /* 0x000f2400080010ff */
[----:B----4-:R-:W-:Y:S05]  /*a000*/  @!P0 BRA `(.L_x_123) ;  /* 0xfffffffc00f08947 */ /* 0x010fea000383ffff */
[----:B------:R-:W-:Y:S05]  /*a010*/  BRA `(.L_x_122) ;  /* 0xffffffd800987947 */ /* 0x000fea000383ffff */
.L_x_131:
[----:B--2---:R2:W4:Y:S02]  /*a020*/  SYNCS.PHASECHK.TRANS64.TRYWAIT P0, [R0+URZ+0x50], R5 ;  /* 0x00005005000075a7 */ /* 0x00452400080011ff */
[----:B----4-:R-:W-:Y:S05]  /*a030*/  @!P0 NANOSLEEP.SYNCS 0x989680 ;  /* 0x009896800000895d */ /* 0x010fea0003900000 */
[----:B------:R-:W4:Y:S02]  /*a040*/  @!P0 SYNCS.PHASECHK.TRANS64 P0, [R0+URZ+0x50], R5 ;  /* 0x00005005000085a7 */ /* 0x000f2400080010ff */
[----:B----4-:R-:W-:Y:S05]  /*a050*/  @!P0 BRA `(.L_x_131) ;  /* 0xfffffffc00f08947 */ /* 0x010fea000383ffff */
[----:B------:R-:W-:Y:S05]  /*a060*/  BRA `(.L_x_130) ;  /* 0xffffffe400987947 */ /* 0x000fea000383ffff */
        .weak           $__internal_0_$__cuda_sm10x_tcgen05_guardrail_trap_col_being_dealloced_not_returned_by_alloc
        .type           $__internal_0_$__cuda_sm10x_tcgen05_guardrail_trap_col_being_dealloced_not_returned_by_alloc,@function
        .size           $__internal_0_$__cuda_sm10x_tcgen05_guardrail_trap_col_being_dealloced_not_returned_by_alloc,($__internal_1_$__cuda_sm10x_tcgen05_guardrail_trap_phase_invalid_during_alloc - $__internal_0_$__cuda_sm10x_tcgen05_guardrail_trap_col_being_dealloced_not_returned_by_alloc)
$__internal_0_$__cuda_sm10x_tcgen05_guardrail_trap_col_being_dealloced_not_returned_by_alloc:
[----:B------:R-:W-:Y:S05]  /*a070*/  BPT.TRAP 0x1 ;  /* 0x000000040000795c */ /* 0x000fea0000300000 */
[----:B------:R-:W-:-:S04]  /*a080*/  HFMA2 R3, -RZ, RZ, 0, 0 ;  /* 0x00000000ff037431 */ /* 0x000fc800000001ff */
[----:B------:R-:W-:Y:S05]  /*a090*/  RET.REL.NODEC R2 `(_ZN7cutlass13device_kernelINS_4gemm6kernel13GemmUniversalIN4cute5tupleIJiiiiEEENS1_10collective13CollectiveMmaINS1_46MainloopSm100TmaUmmaWarpSpecializedBlockScaledILi5ELi2ELi2ENS5_IJNS4_1CILi1EEENSA_ILi4EEESB_EEEEENS5_IJNSA_ILi128EEESF_NSA_ILi256EEEEEENS5_IJNS_12float_e2m1_tENS_13float_ue8m0_tEEEENS5_IJNS5_IJlSB_lEEENS4_6LayoutINS5_IJNS5_IJNS5_IJNSA_ILi32EEESC_EEEiEEESP_NS5_IJSB_iEEEEEENS5_IJNS5_IJNS5_IJNSA_ILi16EEESC_EEEiEEENS5_IJNS5_IJNSA_ILi0EEESB_EEENSA_ILi512EEEEEENS5_IJSV_iEEEEEEEEEEESK_S12_NS4_8TiledMMAINS4_8MMA_AtomIJNS4_17SM100_MMA_MXF4_SSISI_SI_fSJ_Li128ELi128ELi32ELNS4_4UMMA5MajorE0ELS17_0ELNS16_7ScaleInE0ELS18_0EEEEEENSM_INS5_IJSB_SB_SB_EEENS5_IJSV_SV_SV_EEEEENS5_IJNS4_10UnderscoreES1E_S1E_EEEEENS5_IJNS4_23SM90_TMA_LOAD_MULTICASTES1H_EEENS5_IJNS4_14ComposedLayoutINS4_7SwizzleILi3ELi4ELi3EEENS4_18smem_ptr_flag_bitsILi4EEENSM_INS5_IJNSA_ILi8EEESG_EEENS5_IJSG_SB_EEEEEEENSM_INS5_IJNS5_IJNS5_IJSO_SB_EEENS5_IJSN_NSA_ILi2EEEEEEEEESB_NS5_IJS1U_S1U_EEEEEENS5_IJNS5_IJNS5_IJST_SX_EEESW_EEESV_NS5_IJS1U_SX_EEEEEEEEEEEvNS4_8identityENS5_IJNS4_13SM90_TMA_LOADES26_EEES24_vS25_EENS_8epilogue10collective18CollectiveEpilogueINS29_23Sm100TmaWarpSpecializedILi4ELi2ELi32ELb1ELb0EEEJSH_NS5_IJNSM_ISF_SB_EENSM_ISN_SB_EEEEENS_10bfloat16_tESL_S2H_SL_NS29_6fusion15FusionCallbacksIS2D_NS2I_17LinearCombinationIS2H_fS2H_fLNS_15FloatRoundStyleE2EEESH_S2G_JEEENS4_5SM1004TMEM4LOAD26SM100_TMEM_LOAD_32dp32b32xES26_NS1J_INS1K_ILi2ELi4ELi3EEENS1M_ILi16EEENSM_INS5_IJS1O_SN_EEENS5_IJSN_SB_EEEEEEENS4_39AutoVectorizingCopyWithAssumedAlignmentILi128EEENS4_14SM90_TMA_STOREES2X_S2Z_S2Z_EEEvvEEEEvNT_6ParamsE) ;  /* 0xffffff5c02d87950 */ /* 0x000fea0003c3ffff */
        .weak           $__internal_1_$__cuda_sm10x_tcgen05_guardrail_trap_phase_invalid_during_alloc
        .type           $__internal_1_$__cuda_sm10x_tcgen05_guardrail_trap_phase_invalid_during_alloc,@function
        .size           $__internal_1_$__cuda_sm10x_tcgen05_guardrail_trap_phase_invalid_during_alloc,($__internal_2_$__cuda_sm10x_tcgen05_guardrail_trap_unallocated_columns_being_dealloced - $__internal_1_$__cuda_sm10x_tcgen05_guardrail_trap_phase_invalid_during_alloc)
$__internal_1_$__cuda_sm10x_tcgen05_guardrail_trap_phase_invalid_during_alloc:
[----:B------:R-:W-:Y:S05]  /*a0a0*/  BPT.TRAP 0x1 ;  /* 0x000000040000795c */ /* 0x000fea0000300000 */
[----:B------:R-:W-:-:S04]  /*a0b0*/  MOV R3, 0x0 ;  /* 0x0000000000037802 */ /* 0x000fc80000000f00 */
[----:B------:R-:W-:Y:S05]  /*a0c0*/  RET.REL.NODEC R2 `(_ZN7cutlass13device_kernelINS_4gemm6kernel13GemmUniversalIN4cute5tupleIJiiiiEEENS1_10collective13CollectiveMmaINS1_46MainloopSm100TmaUmmaWarpSpecializedBlockScaledILi5ELi2ELi2ENS5_IJNS4_1CILi1EEENSA_ILi4EEESB_EEEEENS5_IJNSA_ILi128EEESF_NSA_ILi256EEEEEENS5_IJNS_12float_e2m1_tENS_13float_ue8m0_tEEEENS5_IJNS5_IJlSB_lEEENS4_6LayoutINS5_IJNS5_IJNS5_IJNSA_ILi32EEESC_EEEiEEESP_NS5_IJSB_iEEEEEENS5_IJNS5_IJNS5_IJNSA_ILi16EEESC_EEEiEEENS5_IJNS5_IJNSA_ILi0EEESB_EEENSA_ILi512EEEEEENS5_IJSV_iEEEEEEEEEEESK_S12_NS4_8TiledMMAINS4_8MMA_AtomIJNS4_17SM100_MMA_MXF4_SSISI_SI_fSJ_Li128ELi128ELi32ELNS4_4UMMA5MajorE0ELS17_0ELNS16_7ScaleInE0ELS18_0EEEEEENSM_INS5_IJSB_SB_SB_EEENS5_IJSV_SV_SV_EEEEENS5_IJNS4_10UnderscoreES1E_S1E_EEEEENS5_IJNS4_23SM90_TMA_LOAD_MULTICASTES1H_EEENS5_IJNS4_14ComposedLayoutINS4_7SwizzleILi3ELi4ELi3EEENS4_18smem_ptr_flag_bitsILi4EEENSM_INS5_IJNSA_ILi8EEESG_EEENS5_IJSG_SB_EEEEEEENSM_INS5_IJNS5_IJNS5_IJSO_SB_EEENS5_IJSN_NSA_ILi2EEEEEEEEESB_NS5_IJS1U_S1U_EEEEEENS5_IJNS5_IJNS5_IJST_SX_EEESW_EEESV_NS5_IJS1U_SX_EEEEEEEEEEEvNS4_8identityENS5_IJNS4_13SM90_TMA_LOADES26_EEES24_vS25_EENS_8epilogue10collective18CollectiveEpilogueINS29_23Sm100TmaWarpSpecializedILi4ELi2ELi32ELb1ELb0EEEJSH_NS5_IJNSM_ISF_SB_EENSM_ISN_SB_EEEEENS_10bfloat16_tESL_S2H_SL_NS29_6fusion15FusionCallbacksIS2D_NS2I_17LinearCombinationIS2H_fS2H_fLNS_15FloatRoundStyleE2EEESH_S2G_JEEENS4_5SM1004TMEM4LOAD26SM100_TMEM_LOAD_32dp32b32xES26_NS1J_INS1K_ILi2ELi4ELi3EEENS1M_ILi16EEENSM_INS5_IJS1O_SN_EEENS5_IJSN_SB_EEEEEEENS4_39AutoVectorizingCopyWithAssumedAlignmentILi128EEENS4_14SM90_TMA_STOREES2X_S2Z_S2Z_EEEvvEEEEvNT_6ParamsE) ;  /* 0xffffff5c02cc7950 */ /* 0x000fea0003c3ffff */
        .weak           $__internal_2_$__cuda_sm10x_tcgen05_guardrail_trap_unallocated_columns_being_dealloced
        .type           $__internal_2_$__cuda_sm10x_tcgen05_guardrail_trap_unallocated_columns_being_dealloced,@function
        .size           $__internal_2_$__cuda_sm10x_tcgen05_guardrail_trap_unallocated_columns_being_dealloced,(.L_x_184 - $__internal_2_$__cuda_sm10x_tcgen05_guardrail_trap_unallocated_columns_being_dealloced)
$__internal_2_$__cuda_sm10x_tcgen05_guardrail_trap_unallocated_columns_being_dealloced:
[----:B------:R-:W-:Y:S05]  /*a0d0*/  BPT.TRAP 0x1 ;  /* 0x000000040000795c */ /* 0x000fea0000300000 */
[----:B------:R-:W-:-:S04]  /*a0e0*/  HFMA2 R3, -RZ, RZ, 0, 0 ;  /* 0x00000000ff037431 */ /* 0x000fc800000001ff */
[----:B------:R-:W-:Y:S05]  /*a0f0*/  RET.REL.NODEC R2 `(_ZN7cutlass13device_kernelINS_4gemm6kernel13GemmUniversalIN4cute5tupleIJiiiiEEENS1_10collective13CollectiveMmaINS1_46MainloopSm100TmaUmmaWarpSpecializedBlockScaledILi5ELi2ELi2ENS5_IJNS4_1CILi1EEENSA_ILi4EEESB_EEEEENS5_IJNSA_ILi128EEESF_NSA_ILi256EEEEEENS5_IJNS_12float_e2m1_tENS_13float_ue8m0_tEEEENS5_IJNS5_IJlSB_lEEENS4_6LayoutINS5_IJNS5_IJNS5_IJNSA_ILi32EEESC_EEEiEEESP_NS5_IJSB_iEEEEEENS5_IJNS5_IJNS5_IJNSA_ILi16EEESC_EEEiEEENS5_IJNS5_IJNSA_ILi0EEESB_EEENSA_ILi512EEEEEENS5_IJSV_iEEEEEEEEEEESK_S12_NS4_8TiledMMAINS4_8MMA_AtomIJNS4_17SM100_MMA_MXF4_SSISI_SI_fSJ_Li128ELi128ELi32ELNS4_4UMMA5MajorE0ELS17_0ELNS16_7ScaleInE0ELS18_0EEEEEENSM_INS5_IJSB_SB_SB_EEENS5_IJSV_SV_SV_EEEEENS5_IJNS4_10UnderscoreES1E_S1E_EEEEENS5_IJNS4_23SM90_TMA_LOAD_MULTICASTES1H_EEENS5_IJNS4_14ComposedLayoutINS4_7SwizzleILi3ELi4ELi3EEENS4_18smem_ptr_flag_bitsILi4EEENSM_INS5_IJNSA_ILi8EEESG_EEENS5_IJSG_SB_EEEEEEENSM_INS5_IJNS5_IJNS5_IJSO_SB_EEENS5_IJSN_NSA_ILi2EEEEEEEEESB_NS5_IJS1U_S1U_EEEEEENS5_IJNS5_IJNS5_IJST_SX_EEESW_EEESV_NS5_IJS1U_SX_EEEEEEEEEEEvNS4_8identityENS5_IJNS4_13SM90_TMA_LOADES26_EEES24_vS25_EENS_8epilogue10collective18CollectiveEpilogueINS29_23Sm100TmaWarpSpecializedILi4ELi2ELi32ELb1ELb0EEEJSH_NS5_IJNSM_ISF_SB_EENSM_ISN_SB_EEEEENS_10bfloat16_tESL_S2H_SL_NS29_6fusion15FusionCallbacksIS2D_NS2I_17LinearCombinationIS2H_fS2H_fLNS_15FloatRoundStyleE2EEESH_S2G_JEEENS4_5SM1004TMEM4LOAD26SM100_TMEM_LOAD_32dp32b32xES26_NS1J_INS1K_ILi2ELi4ELi3EEENS1M_ILi16EEENSM_INS5_IJS1O_SN_EEENS5_IJSN_SB_EEEEEEENS4_39AutoVectorizingCopyWithAssumedAlignmentILi128EEENS4_14SM90_TMA_STOREES2X_S2Z_S2Z_EEEvvEEEEvNT_6ParamsE) ;  /* 0xffffff5c02c07950 */ /* 0x000fea0003c3ffff */
.L_x_183:
[----:B------:R-:W-:-:S00]  /*a100*/  BRA `(.L_x_183) ;  /* 0xfffffffc00fc7947 */ /* 0x000fc0000383ffff */
[----:B------:R-:W-:-:S00]  /*a110*/  NOP ;  /* 0x0000000000007918 */ /* 0x000fc00000000000 */
        /* <DEDUP_REMOVED lines=14> */
.L_x_184:


//--------------------- .nv.global.init           --------------------------
	.section	.nv.global.init,"aw",@progbits
.nv.global.init:
	.type		$str$29,@object
	.size		$str$29,($str$30 - $str$29)
$str$29:
        /*0000*/ 	.byte	0x28, 0x61, 0x64, 0x64, 0x72, 0x65, 0x73, 0x73, 0x20, 0x26, 0x20, 0x6d, 0x61, 0x73, 0x6b, 0x29
        /*0010*/ 	.byte	0x20, 0x3d, 0x3d, 0x20, 0x30, 0x00
	.type		$str$30,@object
	.size		$str$30,($str$26 - $str$30)
$str$30:
        /*0016*/ 	.byte	0x2f, 0x74, 0x6d, 0x70, 0x2f, 0x63, 0x75, 0x74, 0x6c, 0x61, 0x73, 0x73, 0x5f, 0x73, 0x77, 0x65
        /*0026*/ 	.byte	0x65, 0x70, 0x5f, 0x73, 0x72, 0x63, 0x2f, 0x69, 0x6e, 0x63, 0x6c, 0x75, 0x64, 0x65, 0x2f, 0x63
        /*0036*/ 	.byte	0x75, 0x74, 0x65, 0x2f, 0x70, 0x6f, 0x69, 0x6e, 0x74, 0x65, 0x72, 0x5f, 0x66, 0x6c, 0x61, 0x67
        /*0046*/ 	.byte	0x67, 0x65, 0x64, 0x2e, 0x68, 0x70, 0x70, 0x00
	.type		$str$26,@object
	.size		$str$26,($str$25 - $str$26)
$str$26:
        /*004e*/ 	.byte	0x2f, 0x74, 0x6d, 0x70, 0x2f, 0x63, 0x75, 0x74, 0x6c, 0x61, 0x73, 0x73, 0x5f, 0x73, 0x77, 0x65
        /*005e*/ 	.byte	0x65, 0x70, 0x5f, 0x73, 0x72, 0x63, 0x2f, 0x69, 0x6e, 0x63, 0x6c, 0x75, 0x64, 0x65, 0x2f, 0x63
        /*006e*/ 	.byte	0x75, 0x74, 0x65, 0x2f, 0x61, 0x74, 0x6f, 0x6d, 0x2f, 0x63, 0x6f, 0x70, 0x79, 0x5f, 0x74, 0x72
        /*007e*/ 	.byte	0x61, 0x69, 0x74, 0x73, 0x5f, 0x73, 0x6d, 0x31, 0x30, 0x30, 0x2e, 0x68, 0x70, 0x70, 0x00
	.type		$str$25,@object
	.size		$str$25,(__unnamed_1 - $str$25)
$str$25:
        /*008d*/ 	.byte	0x28, 0x28, 0x75, 0x69, 0x6e, 0x74, 0x33, 0x32, 0x5f, 0x74, 0x28, 0x74, 0x68, 0x72, 0x65, 0x61
        /*009d*/ 	.byte	0x64, 0x49, 0x64, 0x78, 0x2e, 0x78, 0x29, 0x20, 0x2f, 0x20, 0x33, 0x32, 0x29, 0x20, 0x25, 0x20
        /*00ad*/ 	.byte	0x34, 0x29, 0x20, 0x3d, 0x3d, 0x20, 0x28, 0x28, 0x28, 0x74, 0x6d, 0x65, 0x6d, 0x5f, 0x61, 0x64
        /*00bd*/ 	.byte	0x64, 0x72, 0x20, 0x3e, 0x3e, 0x20, 0x31, 0x36, 0x29, 0x20, 0x2f, 0x20, 0x33, 0x32, 0x29, 0x20
        /*00cd*/ 	.byte	0x25, 0x20, 0x34, 0x29, 0x00
	.type		__unnamed_1,@object
	.size		__unnamed_1,(__unnamed_2 - __unnamed_1)
__unnamed_1:
        /*00d2*/ 	.byte	0x61, 0x75, 0x74, 0x6f, 0x20, 0x63, 0x75, 0x74, 0x65, 0x3a, 0x3a, 0x61, 0x73, 0x5f, 0x70, 0x6f
        /* <DEDUP_REMOVED lines=24> */
        /*0262*/ 	.byte	0x34, 0x30, 0x39, 0x36, 0x3e, 0x3e, 0x3e, 0x3e, 0x5d, 0x00
	.type		__unnamed_2,@object
	.size		__unnamed_2,(.L_2 - __unnamed_2)
__unnamed_2:
        /* <DEDUP_REMOVED lines=42> */
        /*050c*/ 	.byte	0x3e, 0x3e, 0x5d, 0x00
.L_2:


//--------------------- .nv.shared._ZN7cutlass13device_kernelINS_4gemm6kernel13GemmUniversalIN4cute5tupleIJiiiiEEENS1_10collective13CollectiveMmaINS1_46MainloopSm100TmaUmmaWarpSpecializedBlockScaledILi5ELi2ELi2ENS5_IJNS4_1CILi1EEENSA_ILi4EEESB_EEEEENS5_IJNSA_ILi128EEESF_NSA_ILi256EEEEEENS5_IJNS_12float_e2m1_tENS_13float_ue8m0_tEEEENS5_IJNS5_IJlSB_lEEENS4_6LayoutINS5_IJNS5_IJNS5_IJNSA_ILi32EEESC_EEEiEEESP_NS5_IJSB_iEEEEEENS5_IJNS5_IJNS5_IJNSA_ILi16EEESC_EEEiEEENS5_IJNS5_IJNSA_ILi0EEESB_EEENSA_ILi512EEEEEENS5_IJSV_iEEEEEEEEEEESK_S12_NS4_8TiledMMAINS4_8MMA_AtomIJNS4_17SM100_MMA_MXF4_SSISI_SI_fSJ_Li128ELi128ELi32ELNS4_4UMMA5MajorE0ELS17_0ELNS16_7ScaleInE0ELS18_0EEEEEENSM_INS5_IJSB_SB_SB_EEENS5_IJSV_SV_SV_EEEEENS5_IJNS4_10UnderscoreES1E_S1E_EEEEENS5_IJNS4_23SM90_TMA_LOAD_MULTICASTES1H_EEENS5_IJNS4_14ComposedLayoutINS4_7SwizzleILi3ELi4ELi3EEENS4_18smem_ptr_flag_bitsILi4EEENSM_INS5_IJNSA_ILi8EEESG_EEENS5_IJSG_SB_EEEEEEENSM_INS5_IJNS5_IJNS5_IJSO_SB_EEENS5_IJSN_NSA_ILi2EEEEEEEEESB_NS5_IJS1U_S1U_EEEEEENS5_IJNS5_IJNS5_IJST_SX_EEESW_EEESV_NS5_IJS1U_SX_EEEEEEEEEEEvNS4_8identityENS5_IJNS4_13SM90_TMA_LOADES26_EEES24_vS25_EENS_8epilogue10collective18CollectiveEpilogueINS29_23Sm100TmaWarpSpecializedILi4ELi2ELi32ELb1ELb0EEEJSH_NS5_IJNSM_ISF_SB_EENSM_ISN_SB_EEEEENS_10bfloat16_tESL_S2H_SL_NS29_6fusion15FusionCallbacksIS2D_NS2I_17LinearCombinationIS2H_fS2H_fLNS_15FloatRoundStyleE2EEESH_S2G_JEEENS4_5SM1004TMEM4LOAD26SM100_TMEM_LOAD_32dp32b32xES26_NS1J_INS1K_ILi2ELi4ELi3EEENS1M_ILi16EEENSM_INS5_IJS1O_SN_EEENS5_IJSN_SB_EEEEEEENS4_39AutoVectorizingCopyWithAssumedAlignmentILi128EEENS4_14SM90_TMA_STOREES2X_S2Z_S2Z_EEEvvEEEEvNT_6ParamsE --------------------------
	.section	.nv.shared._ZN7cutlass13device_kernelINS_4gemm6kernel13GemmUniversalIN4cute5tupleIJiiiiEEENS1_10collective13CollectiveMmaINS1_46MainloopSm100TmaUmmaWarpSpecializedBlockScaledILi5ELi2ELi2ENS5_IJNS4_1CILi1EEENSA_ILi4EEESB_EEEEENS5_IJNSA_ILi128EEESF_NSA_ILi256EEEEEENS5_IJNS_12float_e2m1_tENS_13float_ue8m0_tEEEENS5_IJNS5_IJlSB_lEEENS4_6LayoutINS5_IJNS5_IJNS5_IJNSA_ILi32EEESC_EEEiEEESP_NS5_IJSB_iEEEEEENS5_IJNS5_IJNS5_IJNSA_ILi16EEESC_EEEiEEENS5_IJNS5_IJNSA_ILi0EEESB_EEENSA_ILi512EEEEEENS5_IJSV_iEEEEEEEEEEESK_S12_NS4_8TiledMMAINS4_8MMA_AtomIJNS4_17SM100_MMA_MXF4_SSISI_SI_fSJ_Li128ELi128ELi32ELNS4_4UMMA5MajorE0ELS17_0ELNS16_7ScaleInE0ELS18_0EEEEEENSM_INS5_IJSB_SB_SB_EEENS5_IJSV_SV_SV_EEEEENS5_IJNS4_10UnderscoreES1E_S1E_EEEEENS5_IJNS4_23SM90_TMA_LOAD_MULTICASTES1H_EEENS5_IJNS4_14ComposedLayoutINS4_7SwizzleILi3ELi4ELi3EEENS4_18smem_ptr_flag_bitsILi4EEENSM_INS5_IJNSA_ILi8EEESG_EEENS5_IJSG_SB_EEEEEEENSM_INS5_IJNS5_IJNS5_IJSO_SB_EEENS5_IJSN_NSA_ILi2EEEEEEEEESB_NS5_IJS1U_S1U_EEEEEENS5_IJNS5_IJNS5_IJST_SX_EEESW_EEESV_NS5_IJS1U_SX_EEEEEEEEEEEvNS4_8identityENS5_IJNS4_13SM90_TMA_LOADES26_EEES24_vS25_EENS_8epilogue10collective18CollectiveEpilogueINS29_23Sm100TmaWarpSpecializedILi4ELi2ELi32ELb1ELb0EEEJSH_NS5_IJNSM_ISF_SB_EENSM_ISN_SB_EEEEENS_10bfloat16_tESL_S2H_SL_NS29_6fusion15FusionCallbacksIS2D_NS2I_17LinearCombinationIS2H_fS2H_fLNS_15FloatRoundStyleE2EEESH_S2G_JEEENS4_5SM1004TMEM4LOAD26SM100_TMEM_LOAD_32dp32b32xES26_NS1J_INS1K_ILi2ELi4ELi3EEENS1M_ILi16EEENSM_INS5_IJS1O_SN_EEENS5_IJSN_SB_EEEEEEENS4_39AutoVectorizingCopyWithAssumedAlignmentILi128EEENS4_14SM90_TMA_STOREES2X_S2Z_S2Z_EEEvvEEEEvNT_6ParamsE,"aw",@nobits
	.sectionflags	@""
	.align	16
	.zero		1024


//--------------------- .nv.shared.reserved.0     --------------------------
	.section	.nv.shared.reserved.0,"aw",@nobits
	.weak		__nv_reservedSMEM_offset_0_alias
	.size		__nv_reservedSMEM_offset_0_alias, 0, 64
	.other		__nv_reservedSMEM_offset_0_alias,@"STO_CUDA_RESERVED_SHARED STV_DEFAULT"
__nv_reservedSMEM_offset_0_alias:
	.zero		0
.nv.shared.reserved.0:
	.zero		64
	.weak		__nv_reservedSMEM_tcgen05_partition
	.type		__nv_reservedSMEM_tcgen05_partition,@object
	.size		__nv_reservedSMEM_tcgen05_partition,(.L_0 - __nv_reservedSMEM_tcgen05_partition)
__nv_reservedSMEM_tcgen05_partition:
	.zero		32
.L_0:


//--------------------- .nv.global                --------------------------
	.section	.nv.global,"aw",@nobits
.nv.global:
	.type		_ZN40_INTERNAL_24bb283f_4_k_cu_cef7b525_271464cute1_E,@object
	.size		_ZN40_INTERNAL_24bb283f_4_k_cu_cef7b525_271464cute1_E,(_ZN40_INTERNAL_24bb283f_4_k_cu_cef7b525_271464cuda3std3__45__cpo6cbeginE - _ZN40_INTERNAL_24bb283f_4_k_cu_cef7b525_271464cute1_E)
_ZN40_INTERNAL_24bb283f_4_k_cu_cef7b525_271464cute1_E:
	.zero		1
	.type		_ZN40_INTERNAL_24bb283f_4_k_cu_cef7b525_271464cuda3std3__45__cpo6cbeginE,@object
	.size		_ZN40_INTERNAL_24bb283f_4_k_cu_cef7b525_271464cuda3std3__45__cpo6cbeginE,(_ZN40_INTERNAL_24bb283f_4_k_cu_cef7b525_271464cuda3std3__48in_placeE - _ZN40_INTERNAL_24bb283f_4_k_cu_cef7b525_271464cuda3std3__45__cpo6cbeginE)
_ZN40_INTERNAL_24bb283f_4_k_cu_cef7b525_271464cuda3std3__45__cpo6cbeginE:
	.zero		1
	.type		_ZN40_INTERNAL_24bb283f_4_k_cu_cef7b525_271464cuda3std3__48in_placeE,@object
	.size		_ZN40_INTERNAL_24bb283f_4_k_cu_cef7b525_271464cuda3std3__48in_placeE,(_ZN40_INTERNAL_24bb283f_4_k_cu_cef7b525_271464cuda3std6ranges3__45__cpo9iter_moveE - _ZN40_INTERNAL_24bb283f_4_k_cu_cef7b525_271464cuda3std3__48in_placeE)
_ZN40_INTERNAL_24bb283f_4_k_cu_cef7b525_271464cuda3std3__48in_placeE:
	.zero		1
	.type		_ZN40_INTERNAL_24bb283f_4_k_cu_cef7b525_271464cuda3std6ranges3__45__cpo9iter_moveE,@object
	.size		_ZN40_INTERNAL_24bb283f_4_k_cu_cef7b525_271464cuda3std6ranges3__45__cpo9iter_moveE,(_ZN40_INTERNAL_24bb283f_4_k_cu_cef7b525_271464cuda3std3__45__cpo5beginE - _ZN40_INTERNAL_24bb283f_4_k_cu_cef7b525_271464cuda3std6ranges3__45__cpo9iter_moveE)
_ZN40_INTERNAL_24bb283f_4_k_cu_cef7b525_271464cuda3std6ranges3__45__cpo9iter_moveE:
	.zero		1
	.type		_ZN40_INTERNAL_24bb283f_4_k_cu_cef7b525_271464cuda3std3__45__cpo5beginE,@object
	.size		_ZN40_INTERNAL_24bb283f_4_k_cu_cef7b525_271464cuda3std3__45__cpo5beginE,(_ZN40_INTERNAL_24bb283f_4_k_cu_cef7b525_271464cuda3std3__442_GLOBAL__N__24bb283f_4_k_cu_cef7b525_271466ignoreE - _ZN40_INTERNAL_24bb283f_4_k_cu_cef7b525_271464cuda3std3__45__cpo5beginE)
_ZN40_INTERNAL_24bb283f_4_k_cu_cef7b525_271464cuda3std3__45__cpo5beginE:
	.zero		1
	.type		_ZN40_INTERNAL_24bb283f_4_k_cu_cef7b525_271464cuda3std3__442_GLOBAL__N__24bb283f_4_k_cu_cef7b525_271466ignoreE,@object
	.size		_ZN40_INTERNAL_24bb283f_4_k_cu_cef7b525_271464cuda3std3__442_GLOBAL__N__24bb283f_4_k_cu_cef7b525_271466ignoreE,(_ZN40_INTERNAL_24bb283f_4_k_cu_cef7b525_271464cute7productE - _ZN40_INTERNAL_24bb283f_4_k_cu_cef7b525_271464cuda3std3__442_GLOBAL__N__24bb283f_4_k_cu_cef7b525_271466ignoreE)
_ZN40_INTERNAL_24bb283f_4_k_cu_cef7b525_271464cuda3std3__442_GLOBAL__N__24bb283f_4_k_cu_cef7b525_271466ignoreE:
	.zero		1
	.type		_ZN40_INTERNAL_24bb283f_4_k_cu_cef7b525_271464cute7productE,@object
	.size		_ZN40_INTERNAL_24bb283f_4_k_cu_cef7b525_271464cute7productE,(_ZN40_INTERNAL_24bb283f_4_k_cu_cef7b525_271464cuda3std3__45__cpo3endE - _ZN40_INTERNAL_24bb283f_4_k_cu_cef7b525_271464cute7productE)
_ZN40_INTERNAL_24bb283f_4_k_cu_cef7b525_271464cute7productE:
	.zero		1
	.type		_ZN40_INTERNAL_24bb283f_4_k_cu_cef7b525_271464cuda3std3__45__cpo3endE,@object
	.size		_ZN40_INTERNAL_24bb283f_4_k_cu_cef7b525_271464cuda3std3__45__cpo3endE,(_ZN40_INTERNAL_24bb283f_4_k_cu_cef7b525_271464cuda3std3__419piecewise_constructE - _ZN40_INTERNAL_24bb283f_4_k_cu_cef7b525_271464cuda3std3__45__cpo3endE)
_ZN40_INTERNAL_24bb283f_4_k_cu_cef7b525_271464cuda3std3__45__cpo3endE:
	.zero		1
	.type		_ZN40_INTERNAL_24bb283f_4_k_cu_cef7b525_271464cuda3std3__419piecewise_constructE,@object
	.size		_ZN40_INTERNAL_24bb283f_4_k_cu_cef7b525_271464cuda3std3__419piecewise_constructE,(_ZN40_INTERNAL_24bb283f_4_k_cu_cef7b525_271464cuda3std3__45__cpo4cendE - _ZN40_INTERNAL_24bb283f_4_k_cu_cef7b525_271464cuda3std3__419piecewise_constructE)
_ZN40_INTERNAL_24bb283f_4_k_cu_cef7b525_271464cuda3std3__419piecewise_constructE:
	.zero		1
	.type		_ZN40_INTERNAL_24bb283f_4_k_cu_cef7b525_271464cuda3std3__45__cpo4cendE,@object
	.size		_ZN40_INTERNAL_24bb283f_4_k_cu_cef7b525_271464cuda3std3__45__cpo4cendE,(_ZN40_INTERNAL_24bb283f_4_k_cu_cef7b525_271464cuda3std6ranges3__45__cpo4swapE - _ZN40_INTERNAL_24bb283f_4_k_cu_cef7b525_271464cuda3std3__45__cpo4cendE)
_ZN40_INTERNAL_24bb283f_4_k_cu_cef7b525_271464cuda3std3__45__cpo4cendE:
	.zero		1
	.type		_ZN40_INTERNAL_24bb283f_4_k_cu_cef7b525_271464cuda3std6ranges3__45__cpo4swapE,@object
	.size		_ZN40_INTERNAL_24bb283f_4_k_cu_cef7b525_271464cuda3std6ranges3__45__cpo4swapE,(.L_10 - _ZN40_INTERNAL_24bb283f_4_k_cu_cef7b525_271464cuda3std6ranges3__45__cpo4swapE)
_ZN40_INTERNAL_24bb283f_4_k_cu_cef7b525_271464cuda3std6ranges3__45__cpo4swapE:
	.zero		1
.L_10:


//--------------------- .nv.constant0._ZN7cutlass13device_kernelINS_4gemm6kernel13GemmUniversalIN4cute5tupleIJiiiiEEENS1_10collective13CollectiveMmaINS1_46MainloopSm100TmaUmmaWarpSpecializedBlockScaledILi5ELi2ELi2ENS5_IJNS4_1CILi1EEENSA_ILi4EEESB_EEEEENS5_IJNSA_ILi128EEESF_NSA_ILi256EEEEEENS5_IJNS_12float_e2m1_tENS_13float_ue8m0_tEEEENS5_IJNS5_IJlSB_lEEENS4_6LayoutINS5_IJNS5_IJNS5_IJNSA_ILi32EEESC_EEEiEEESP_NS5_IJSB_iEEEEEENS5_IJNS5_IJNS5_IJNSA_ILi16EEESC_EEEiEEENS5_IJNS5_IJNSA_ILi0EEESB_EEENSA_ILi512EEEEEENS5_IJSV_iEEEEEEEEEEESK_S12_NS4_8TiledMMAINS4_8MMA_AtomIJNS4_17SM100_MMA_MXF4_SSISI_SI_fSJ_Li128ELi128ELi32ELNS4_4UMMA5MajorE0ELS17_0ELNS16_7ScaleInE0ELS18_0EEEEEENSM_INS5_IJSB_SB_SB_EEENS5_IJSV_SV_SV_EEEEENS5_IJNS4_10UnderscoreES1E_S1E_EEEEENS5_IJNS4_23SM90_TMA_LOAD_MULTICASTES1H_EEENS5_IJNS4_14ComposedLayoutINS4_7SwizzleILi3ELi4ELi3EEENS4_18smem_ptr_flag_bitsILi4EEENSM_INS5_IJNSA_ILi8EEESG_EEENS5_IJSG_SB_EEEEEEENSM_INS5_IJNS5_IJNS5_IJSO_SB_EEENS5_IJSN_NSA_ILi2EEEEEEEEESB_NS5_IJS1U_S1U_EEEEEENS5_IJNS5_IJNS5_IJST_SX_EEESW_EEESV_NS5_IJS1U_SX_EEEEEEEEEEEvNS4_8identityENS5_IJNS4_13SM90_TMA_LOADES26_EEES24_vS25_EENS_8epilogue10collective18CollectiveEpilogueINS29_23Sm100TmaWarpSpecializedILi4ELi2ELi32ELb1ELb0EEEJSH_NS5_IJNSM_ISF_SB_EENSM_ISN_SB_EEEEENS_10bfloat16_tESL_S2H_SL_NS29_6fusion15FusionCallbacksIS2D_NS2I_17LinearCombinationIS2H_fS2H_fLNS_15FloatRoundStyleE2EEESH_S2G_JEEENS4_5SM1004TMEM4LOAD26SM100_TMEM_LOAD_32dp32b32xES26_NS1J_INS1K_ILi2ELi4ELi3EEENS1M_ILi16EEENSM_INS5_IJS1O_SN_EEENS5_IJSN_SB_EEEEEEENS4_39AutoVectorizingCopyWithAssumedAlignmentILi128EEENS4_14SM90_TMA_STOREES2X_S2Z_S2Z_EEEvvEEEEvNT_6ParamsE --------------------------
	.section	.nv.constant0._ZN7cutlass13device_kernelINS_4gemm6kernel13GemmUniversalIN4cute5tupleIJiiiiEEENS1_10collective13CollectiveMmaINS1_46MainloopSm100TmaUmmaWarpSpecializedBlockScaledILi5ELi2ELi2ENS5_IJNS4_1CILi1EEENSA_ILi4EEESB_EEEEENS5_IJNSA_ILi128EEESF_NSA_ILi256EEEEEENS5_IJNS_12float_e2m1_tENS_13float_ue8m0_tEEEENS5_IJNS5_IJlSB_lEEENS4_6LayoutINS5_IJNS5_IJNS5_IJNSA_ILi32EEESC_EEEiEEESP_NS5_IJSB_iEEEEEENS5_IJNS5_IJNS5_IJNSA_ILi16EEESC_EEEiEEENS5_IJNS5_IJNSA_ILi0EEESB_EEENSA_ILi512EEEEEENS5_IJSV_iEEEEEEEEEEESK_S12_NS4_8TiledMMAINS4_8MMA_AtomIJNS4_17SM100_MMA_MXF4_SSISI_SI_fSJ_Li128ELi128ELi32ELNS4_4UMMA5MajorE0ELS17_0ELNS16_7ScaleInE0ELS18_0EEEEEENSM_INS5_IJSB_SB_SB_EEENS5_IJSV_SV_SV_EEEEENS5_IJNS4_10UnderscoreES1E_S1E_EEEEENS5_IJNS4_23SM90_TMA_LOAD_MULTICASTES1H_EEENS5_IJNS4_14ComposedLayoutINS4_7SwizzleILi3ELi4ELi3EEENS4_18smem_ptr_flag_bitsILi4EEENSM_INS5_IJNSA_ILi8EEESG_EEENS5_IJSG_SB_EEEEEEENSM_INS5_IJNS5_IJNS5_IJSO_SB_EEENS5_IJSN_NSA_ILi2EEEEEEEEESB_NS5_IJS1U_S1U_EEEEEENS5_IJNS5_IJNS5_IJST_SX_EEESW_EEESV_NS5_IJS1U_SX_EEEEEEEEEEEvNS4_8identityENS5_IJNS4_13SM90_TMA_LOADES26_EEES24_vS25_EENS_8epilogue10collective18CollectiveEpilogueINS29_23Sm100TmaWarpSpecializedILi4ELi2ELi32ELb1ELb0EEEJSH_NS5_IJNSM_ISF_SB_EENSM_ISN_SB_EEEEENS_10bfloat16_tESL_S2H_SL_NS29_6fusion15FusionCallbacksIS2D_NS2I_17LinearCombinationIS2H_fS2H_fLNS_15FloatRoundStyleE2EEESH_S2G_JEEENS4_5SM1004TMEM4LOAD26SM100_TMEM_LOAD_32dp32b32xES26_NS1J_INS1K_ILi2ELi4ELi3EEENS1M_ILi16EEENSM_INS5_IJS1O_SN_EEENS5_IJSN_SB_EEEEEEENS4_39AutoVectorizingCopyWithAssumedAlignmentILi128EEENS4_14SM90_TMA_STOREES2X_S2Z_S2Z_EEEvvEEEEvNT_6ParamsE,"a",@progbits
	.sectionflags	@""
	.align	4
.nv.constant0._ZN7cutlass13device_kernelINS_4gemm6kernel13GemmUniversalIN4cute5tupleIJiiiiEEENS1_10collective13CollectiveMmaINS1_46MainloopSm100TmaUmmaWarpSpecializedBlockScaledILi5ELi2ELi2ENS5_IJNS4_1CILi1EEENSA_ILi4EEESB_EEEEENS5_IJNSA_ILi128EEESF_NSA_ILi256EEEEEENS5_IJNS_12float_e2m1_tENS_13float_ue8m0_tEEEENS5_IJNS5_IJlSB_lEEENS4_6LayoutINS5_IJNS5_IJNS5_IJNSA_ILi32EEESC_EEEiEEESP_NS5_IJSB_iEEEEEENS5_IJNS5_IJNS5_IJNSA_ILi16EEESC_EEEiEEENS5_IJNS5_IJNSA_ILi0EEESB_EEENSA_ILi512EEEEEENS5_IJSV_iEEEEEEEEEEESK_S12_NS4_8TiledMMAINS4_8MMA_AtomIJNS4_17SM100_MMA_MXF4_SSISI_SI_fSJ_Li128ELi128ELi32ELNS4_4UMMA5MajorE0ELS17_0ELNS16_7ScaleInE0ELS18_0EEEEEENSM_INS5_IJSB_SB_SB_EEENS5_IJSV_SV_SV_EEEEENS5_IJNS4_10UnderscoreES1E_S1E_EEEEENS5_IJNS4_23SM90_TMA_LOAD_MULTICASTES1H_EEENS5_IJNS4_14ComposedLayoutINS4_7SwizzleILi3ELi4ELi3EEENS4_18smem_ptr_flag_bitsILi4EEENSM_INS5_IJNSA_ILi8EEESG_EEENS5_IJSG_SB_EEEEEEENSM_INS5_IJNS5_IJNS5_IJSO_SB_EEENS5_IJSN_NSA_ILi2EEEEEEEEESB_NS5_IJS1U_S1U_EEEEEENS5_IJNS5_IJNS5_IJST_SX_EEESW_EEESV_NS5_IJS1U_SX_EEEEEEEEEEEvNS4_8identityENS5_IJNS4_13SM90_TMA_LOADES26_EEES24_vS25_EENS_8epilogue10collective18CollectiveEpilogueINS29_23Sm100TmaWarpSpecializedILi4ELi2ELi32ELb1ELb0EEEJSH_NS5_IJNSM_ISF_SB_EENSM_ISN_SB_EEEEENS_10bfloat16_tESL_S2H_SL_NS29_6fusion15FusionCallbacksIS2D_NS2I_17LinearCombinationIS2H_fS2H_fLNS_15FloatRoundStyleE2EEESH_S2G_JEEENS4_5SM1004TMEM4LOAD26SM100_TMEM_LOAD_32dp32b32xES26_NS1J_INS1K_ILi2ELi4ELi3EEENS1M_ILi16EEENSM_INS5_IJS1O_SN_EEENS5_IJSN_SB_EEEEEEENS4_39AutoVectorizingCopyWithAssumedAlignmentILi128EEENS4_14SM90_TMA_STOREES2X_S2Z_S2Z_EEEvvEEEEvNT_6ParamsE:
	.zero		3968


//--------------------- SYMBOLS --------------------------

	.type		.nv.reservedSmem.offset0,@object
	.size		.nv.reservedSmem.offset0,0x4
	.type		.nv.reservedSmem.cap,@object
	.size		.nv.reservedSmem.cap,0x4
	.type		__assertfail,@function
